	.target	sm_90a

	.elftype	@"ET_EXEC"


//--------------------- .note.nv.tkinfo           --------------------------
	.section	.note.nv.tkinfo,"",@"SHT_NOTE"
	.sectionflags	@"SHF_NOTE_NV_TKINFO"
	.tkinfo
        /*0018*/ 	.word	0x00000002
        /*0030*/ 	.string	""
        /*0030*/ 	.string	"ptxas"
        /*0030*/ 	.string	"Cuda compilation tools, release 13.0, V13.0.88"
        /*0030*/ 	.string	"Build cuda_13.0.r13.0/compiler.36424714_0"
        /*0030*/ 	.string	"-v  -suppress-debug-info  -lineinfo  -arch sm_90a "



//--------------------- .note.nv.cuinfo           --------------------------
	.section	.note.nv.cuinfo,"",@"SHT_NOTE"
	.sectionflags	@"SHF_NOTE_NV_CUINFO"
        /*0018*/ 	.short	0x0002
        /*001a*/ 	.short	0x005a
        /*001c*/ 	.short	0x0082
	.zero		2


//--------------------- .nv.info                  --------------------------
	.section	.nv.info,"",@"SHT_CUDA_INFO"
	.align	4


	//----- nvinfo : EIATTR_REGCOUNT
	.align		4
        /*0000*/ 	.byte	0x04, 0x2f
        /*0002*/ 	.short	(.L_1 - .L_0)
	.align		4
.L_0:
        /*0004*/ 	.word	index@(gluon_wgmma)
        /*0008*/ 	.word	0x0000002a


	//----- nvinfo : EIATTR_FRAME_SIZE
	.align		4
.L_1:
        /*000c*/ 	.byte	0x04, 0x11
        /*000e*/ 	.short	(.L_3 - .L_2)
	.align		4
.L_2:
        /*0010*/ 	.word	index@(gluon_wgmma)
        /*0014*/ 	.word	0x00000000


	//----- nvinfo : EIATTR_MIN_STACK_SIZE
	.align		4
.L_3:
        /*0018*/ 	.byte	0x04, 0x12
        /*001a*/ 	.short	(.L_5 - .L_4)
	.align		4
.L_4:
        /*001c*/ 	.word	index@(gluon_wgmma)
        /*0020*/ 	.word	0x00000000
.L_5:


//--------------------- .nv.compat                --------------------------
	.section	.nv.compat,"",@"SHT_CUDA_COMPAT_INFO"
	.align	4
        /*0000*/ 	.byte	0x02, 0x09, 0x01, 0x00, 0x02, 0x02, 0x04, 0x00, 0x02, 0x05, 0x05, 0x00, 0x03, 0x07, 0x01, 0x01
        /*0010*/ 	.byte	0x02, 0x03, 0x03, 0x00, 0x02, 0x06, 0x01, 0x00, 0x04, 0x0b, 0x08, 0x00, 0x00, 0x00, 0x00, 0x00
        /*0020*/ 	.byte	0x00, 0x00, 0x00, 0x00


//--------------------- .nv.info.gluon_wgmma      --------------------------
	.section	.nv.info.gluon_wgmma,"",@"SHT_CUDA_INFO"
	.sectionflags	@""
	.align	4


	//----- nvinfo : EIATTR_CUDA_API_VERSION
	.align		4
        /*0000*/ 	.byte	0x04, 0x37
        /*0002*/ 	.short	(.L_7 - .L_6)
.L_6:
        /*0004*/ 	.word	0x00000082


	//----- nvinfo : EIATTR_KPARAM_INFO
	.align		4
.L_7:
        /*0008*/ 	.byte	0x04, 0x17
        /*000a*/ 	.short	(.L_9 - .L_8)
.L_8:
        /*000c*/ 	.word	0x00000000
        /*0010*/ 	.short	0x000a
        /*0012*/ 	.short	0x0048
        /*0014*/ 	.byte	0x00, 0xf4, 0x21, 0x00


	//----- nvinfo : EIATTR_KPARAM_INFO
	.align		4
.L_9:
        /*0018*/ 	.byte	0x04, 0x17
        /*001a*/ 	.short	(.L_11 - .L_10)
.L_10:
        /*001c*/ 	.word	0x00000000
        /*0020*/ 	.short	0x0009
        /*0022*/ 	.short	0x0040
        /*0024*/ 	.byte	0x00, 0xf4, 0x21, 0x00


	//----- nvinfo : EIATTR_KPARAM_INFO
	.align		4
.L_11:
        /*0028*/ 	.byte	0x04, 0x17
        /*002a*/ 	.short	(.L_13 - .L_12)
.L_12:
        /*002c*/ 	.word	0x00000000
        /*0030*/ 	.short	0x0008
        /*0032*/ 	.short	0x0038
        /*0034*/ 	.byte	0x00, 0xf0, 0x21, 0x00


	//----- nvinfo : EIATTR_KPARAM_INFO
	.align		4
.L_13:
        /*0038*/ 	.byte	0x04, 0x17
        /*003a*/ 	.short	(.L_15 - .L_14)
.L_14:
        /*003c*/ 	.word	0x00000000
        /*0040*/ 	.short	0x0007
        /*0042*/ 	.short	0x0030
        /*0044*/ 	.byte	0x00, 0xf0, 0x21, 0x00


	//----- nvinfo : EIATTR_KPARAM_INFO
	.align		4
.L_15:
        /*0048*/ 	.byte	0x04, 0x17
        /*004a*/ 	.short	(.L_17 - .L_16)
.L_16:
        /*004c*/ 	.word	0x00000000
        /*0050*/ 	.short	0x0006
        /*0052*/ 	.short	0x0028
        /*0054*/ 	.byte	0x00, 0xf0, 0x21, 0x00


	//----- nvinfo : EIATTR_KPARAM_INFO
	.align		4
.L_17:
        /*0058*/ 	.byte	0x04, 0x17
        /*005a*/ 	.short	(.L_19 - .L_18)
.L_18:
        /*005c*/ 	.word	0x00000000
        /*0060*/ 	.short	0x0005
        /*0062*/ 	.short	0x0020
        /*0064*/ 	.byte	0x00, 0xf0, 0x11, 0x00


	//----- nvinfo : EIATTR_KPARAM_INFO
	.align		4
.L_19:
        /*0068*/ 	.byte	0x04, 0x17
        /*006a*/ 	.short	(.L_21 - .L_20)
.L_20:
        /*006c*/ 	.word	0x00000000
        /*0070*/ 	.short	0x0004
        /*0072*/ 	.short	0x001c
        /*0074*/ 	.byte	0x00, 0xf0, 0x11, 0x00


	//----- nvinfo : EIATTR_KPARAM_INFO
	.align		4
.L_21:
        /*0078*/ 	.byte	0x04, 0x17
        /*007a*/ 	.short	(.L_23 - .L_22)
.L_22:
        /*007c*/ 	.word	0x00000000
        /*0080*/ 	.short	0x0003
        /*0082*/ 	.short	0x0018
        /*0084*/ 	.byte	0x00, 0xf0, 0x11, 0x00


	//----- nvinfo : EIATTR_KPARAM_INFO
	.align		4
.L_23:
        /*0088*/ 	.byte	0x04, 0x17
        /*008a*/ 	.short	(.L_25 - .L_24)
.L_24:
        /*008c*/ 	.word	0x00000000
        /*0090*/ 	.short	0x0002
        /*0092*/ 	.short	0x0010
        /*0094*/ 	.byte	0x00, 0xf4, 0x21, 0x00


	//----- nvinfo : EIATTR_KPARAM_INFO
	.align		4
.L_25:
        /*0098*/ 	.byte	0x04, 0x17
        /*009a*/ 	.short	(.L_27 - .L_26)
.L_26:
        /*009c*/ 	.word	0x00000000
        /*00a0*/ 	.short	0x0001
        /*00a2*/ 	.short	0x0008
        /*00a4*/ 	.byte	0x00, 0xf4, 0x21, 0x00


	//----- nvinfo : EIATTR_KPARAM_INFO
	.align		4
.L_27:
        /*00a8*/ 	.byte	0x04, 0x17
        /*00aa*/ 	.short	(.L_29 - .L_28)
.L_28:
        /*00ac*/ 	.word	0x00000000
        /*00b0*/ 	.short	0x0000
        /*00b2*/ 	.short	0x0000
        /*00b4*/ 	.byte	0x00, 0xf4, 0x21, 0x00


	//----- nvinfo : EIATTR_SPARSE_MMA_MASK
	.align		4
.L_29:
        /*00b8*/ 	.byte	0x03, 0x50
        /*00ba*/ 	.short	0x0000


	//----- nvinfo : EIATTR_MAXREG_COUNT
	.align		4
        /*00bc*/ 	.byte	0x03, 0x1b
        /*00be*/ 	.short	0x00ff


	//----- nvinfo : EIATTR_NUM_BARRIERS
	.align		4
        /*00c0*/ 	.byte	0x02, 0x4c
        /*00c2*/ 	.byte	0x01
	.zero		1


	//----- nvinfo : EIATTR_MERCURY_ISA_VERSION
	.align		4
        /*00c4*/ 	.byte	0x03, 0x5f
        /*00c6*/ 	.short	0x0101


	//----- nvinfo : EIATTR_INT_WARP_WIDE_INSTR_OFFSETS
	.align		4
        /*00c8*/ 	.byte	0x04, 0x31
        /*00ca*/ 	.short	(.L_31 - .L_30)


	//   ....[0]....
.L_30:
        /*00cc*/ 	.word	0x000012d0


	//   ....[1]....
        /*00d0*/ 	.word	0x000012f0


	//   ....[2]....
        /*00d4*/ 	.word	0x000013a0


	//   ....[3]....
        /*00d8*/ 	.word	0x000015e0


	//   ....[4]....
        /*00dc*/ 	.word	0x000015f0


	//   ....[5]....
        /*00e0*/ 	.word	0x00001670


	//   ....[6]....
        /*00e4*/ 	.word	0x00001680


	//   ....[7]....
        /*00e8*/ 	.word	0x00001ad0


	//   ....[8]....
        /*00ec*/ 	.word	0x00001ae0


	//----- nvinfo : EIATTR_COOP_GROUP_MASK_REGIDS
	.align		4
.L_31:
        /*00f0*/ 	.byte	0x04, 0x29
        /*00f2*/ 	.short	(.L_33 - .L_32)


	//   ....[0]....
.L_32:
        /*00f4*/ 	.word	0xffffffff


	//   ....[1]....
        /*00f8*/ 	.word	0xffffffff


	//   ....[2]....
        /*00fc*/ 	.word	0xffffffff


	//----- nvinfo : EIATTR_COOP_GROUP_INSTR_OFFSETS
	.align		4
.L_33:
        /*0100*/ 	.byte	0x04, 0x28
        /*0102*/ 	.short	(.L_35 - .L_34)


	//   ....[0]....
.L_34:
        /*0104*/ 	.word	0x00000150


	//   ....[1]....
        /*0108*/ 	.word	0x00000720


	//   ....[2]....
        /*010c*/ 	.word	0x00000cd0


	//----- nvinfo : EIATTR_MBARRIER_INSTR_OFFSETS
	.align		4
.L_35:
        /*0110*/ 	.byte	0x04, 0x39
        /*0112*/ 	.short	(.L_37 - .L_36)


	//   ....[0]....
.L_36:
        /*0114*/ 	.word	0x000013e0
        /*0118*/ 	.word	0x000000ff
        /*011c*/ 	.word	0x00004000
        /*0120*/ 	.short	0x0100
        /*0122*/ 	.byte	0x10
	.zero		1


	//   ....[1]....
        /*0124*/ 	.word	0x00001400
        /*0128*/ 	.word	0x000000ff
        /*012c*/ 	.word	0x00004008
        /*0130*/ 	.short	0x0100
        /*0132*/ 	.byte	0x10
	.zero		1


	//   ....[2]....
        /*0134*/ 	.word	0x00001760
        /*0138*/ 	.word	0x000000ff
        /*013c*/ 	.word	0x00004000
        /*0140*/ 	.short	0x010a
        /*0142*/ 	.byte	0x22
	.zero		1


	//   ....[3]....
        /*0144*/ 	.word	0x00001a10
        /*0148*/ 	.word	0x000000ff
        /*014c*/ 	.word	0x00004000
        /*0150*/ 	.short	0x0108
        /*0152*/ 	.byte	0x10
	.zero		1


	//   ....[4]....
        /*0154*/ 	.word	0x00001ab0
        /*0158*/ 	.word	0x000000ff
        /*015c*/ 	.word	0x00004008
        /*0160*/ 	.short	0x0108
        /*0162*/ 	.byte	0x10
	.zero		1


	//   ....[5]....
        /*0164*/ 	.word	0x00001ba0
        /*0168*/ 	.word	0x000000ff
        /*016c*/ 	.word	0x00004000
        /*0170*/ 	.short	0x010a
        /*0172*/ 	.byte	0x22
	.zero		1


	//----- nvinfo : EIATTR_NUM_MBARRIERS
	.align		4
.L_37:
        /*0174*/ 	.byte	0x03, 0x38
        /*0176*/ 	.short	0x0002


	//----- nvinfo : EIATTR_EXIT_INSTR_OFFSETS
	.align		4
        /*0178*/ 	.byte	0x04, 0x1c
        /*017a*/ 	.short	(.L_39 - .L_38)


	//   ....[0]....
.L_38:
        /*017c*/ 	.word	0x00001b90


	//----- nvinfo : EIATTR_REQNTID
	.align		4
.L_39:
        /*0180*/ 	.byte	0x04, 0x10
        /*0182*/ 	.short	(.L_41 - .L_40)
.L_40:
        /*0184*/ 	.word	0x00000100
        /*0188*/ 	.word	0x00000001
        /*018c*/ 	.word	0x00000001


	//----- nvinfo : EIATTR_CRS_STACK_SIZE
	.align		4
.L_41:
        /*0190*/ 	.byte	0x04, 0x1e
        /*0192*/ 	.short	(.L_43 - .L_42)
.L_42:
        /*0194*/ 	.word	0x00000000


	//----- nvinfo : EIATTR_CBANK_PARAM_SIZE
	.align		4
.L_43:
        /*0198*/ 	.byte	0x03, 0x19
        /*019a*/ 	.short	0x0050


	//----- nvinfo : EIATTR_PARAM_CBANK
	.align		4
        /*019c*/ 	.byte	0x04, 0x0a
        /*019e*/ 	.short	(.L_45 - .L_44)
	.align		4
.L_44:
        /*01a0*/ 	.word	index@(.nv.constant0.gluon_wgmma)
        /*01a4*/ 	.short	0x0210
        /*01a6*/ 	.short	0x0050


	//----- nvinfo : EIATTR_SW_WAR
	.align		4
.L_45:
        /*01a8*/ 	.byte	0x04, 0x36
        /*01aa*/ 	.short	(.L_47 - .L_46)
.L_46:
        /*01ac*/ 	.word	0x00000008
.L_47:


//--------------------- .nv.callgraph             --------------------------
	.section	.nv.callgraph,"",@"SHT_CUDA_CALLGRAPH"
	.align	4
	.sectionentsize	8
	.align		4
        /*0000*/ 	.word	0x00000000
	.align		4
        /*0004*/ 	.word	0xffffffff
	.align		4
        /*0008*/ 	.word	0x00000000
	.align		4
        /*000c*/ 	.word	0xfffffffe
	.align		4
        /*0010*/ 	.word	0x00000000
	.align		4
        /*0014*/ 	.word	0xfffffffd
	.align		4
        /*0018*/ 	.word	0x00000000
	.align		4
        /*001c*/ 	.word	0xfffffffc


//--------------------- .text.gluon_wgmma         --------------------------
	.section	.text.gluon_wgmma,"ax",@progbits
	.align	128
        .global         gluon_wgmma
        .type           gluon_wgmma,@function
        .size           gluon_wgmma,(.L_x_52 - gluon_wgmma)
        .other          gluon_wgmma,@"STO_CUDA_ENTRY STV_DEFAULT"
gluon_wgmma:
.text.gluon_wgmma:
[----:B------:R-:W-:Y:S01]  /*0000*/  LDC R1, c[0x0][0x28] ;  /* 0x00000a00ff017b82 */ /* 0x000fe20000000800 */
[----:B------:R-:W1:Y:S07]  /*0010*/  S2R R0, SR_TID.X ;  /* 0x0000000000007919 */ /* 0x000e6e0000002100 */
[----:B------:R-:W2:Y:S01]  /*0020*/  S2UR UR4, SR_CgaCtaId ;  /* 0x00000000000479c3 */ /* 0x000ea20000008800 */
[----:B------:R-:W-:Y:S01]  /*0030*/  UMOV UR16, 0x400 ;  /* 0x0000040000107882 */ /* 0x000fe20000000000 */
[----:B------:R-:W-:Y:S01]  /*0040*/  ULDC UR6, c[0x0][0xc] ;  /* 0x0000030000067ab9 */ /* 0x000fe20000000800 */
[----:B------:R-:W-:Y:S01]  /*0050*/  ULDC.64 UR28, c[0x0][0x250] ;  /* 0x00009400001c7ab9 */ /* 0x000fe20000000a00 */
[----:B------:R-:W-:Y:S04]  /*0060*/  BSSY B0, `(.L_x_0) ;  /* 0x000001f000007945 */ /* 0x000fe80003800000 */
[----:B------:R-:W3:Y:S08]  /*0070*/  LDC R2, c[0x0][0x228] ;  /* 0x00008a00ff027b82 */ /* 0x000ef00000000800 */
[----:B------:R-:W4:Y:S08]  /*0080*/  LDC R7, c[0x0][0x230] ;  /* 0x00008c00ff077b82 */ /* 0x000f300000000800 */
[----:B------:R-:W-:Y:S01]  /*0090*/  S2UR UR31, SR_CTAID.Y ;  /* 0x00000000001f79c3 */ /* 0x000fe20000002600 */
[----:B--2---:R-:W-:-:S03]  /*00a0*/  ULEA UR16, UR4, UR16, 0x18 ;  /* 0x0000001004107291 */ /* 0x004fc6000f8ec03f */
[----:B------:R-:W-:Y:S01]  /*00b0*/  ULDC UR4, c[0x0][0x10] ;  /* 0x0000040000047ab9 */ /* 0x000fe20000000800 */
[----:B-1----:R-:W-:-:S03]  /*00c0*/  LOP3.LUT R6, R0, 0xff, RZ, 0xc0, !PT ;  /* 0x000000ff00067812 */ /* 0x002fc600078ec0ff */
[----:B------:R-:W1:Y:S01]  /*00d0*/  S2UR UR5, SR_CTAID.Z ;  /* 0x00000000000579c3 */ /* 0x000e620000002700 */
[----:B---3--:R-:W-:Y:S01]  /*00e0*/  VIADD R2, R2, 0xffffffff ;  /* 0xffffffff02027836 */ /* 0x008fe20000000000 */
[C---:B------:R-:W-:Y:S02]  /*00f0*/  ISETP.GE.U32.AND P0, PT, R6.reuse, 0x20, PT ;  /* 0x000000200600780c */ /* 0x040fe40003f06070 */
[C---:B------:R-:W-:Y:S02]  /*0100*/  ISETP.NE.U32.AND P2, PT, R6.reuse, RZ, PT ;  /* 0x000000ff0600720c */ /* 0x040fe40003f45070 */
[----:B------:R-:W-:Y:S02]  /*0110*/  LEA R10, R6, UR16, 0x2 ;  /* 0x00000010060a7c11 */ /* 0x000fe4000f8e10ff */
[----:B------:R-:W2:Y:S01]  /*0120*/  S2UR UR32, SR_CTAID.X ;  /* 0x00000000002079c3 */ /* 0x000ea20000002500 */
[----:B----4-:R-:W-:-:S06]  /*0130*/  VIADD R11, R7, 0xffffffff ;  /* 0xffffffff070b7836 */ /* 0x010fcc0000000000 */
[----:B------:R3:W-:Y:S01]  /*0140*/  @!P0 STS [R10], RZ ;  /* 0x000000ff0a008388 */ /* 0x0007e20000000800 */
[----:B------:R-:W-:-:S03]  /*0150*/  NOP ;  /* 0x0000000000007918 */ /* 0x000fc60000000000 */
[----:B------:R3:W-:Y:S01]  /*0160*/  @!P2 STS [UR16+0x24], R2 ;  /* 0x00002402ff00a988 */ /* 0x0007e20008000810 */
[----:B-1----:R-:W-:-:S03]  /*0170*/  UIMAD UR4, UR5, UR4, UR31 ;  /* 0x00000004050472a4 */ /* 0x002fc6000f8e021f */
[----:B------:R3:W-:Y:S01]  /*0180*/  @!P2 STS [UR16+0x20], R11 ;  /* 0x0000200bff00a988 */ /* 0x0007e20008000810 */
[----:B--2---:R-:W-:-:S04]  /*0190*/  UIMAD UR4, UR4, UR6, UR32 ;  /* 0x00000006040472a4 */ /* 0x004fc8000f8e0220 */
[----:B------:R-:W-:-:S03]  /*01a0*/  UIMAD UR5, UR4, 0x180, URZ ;  /* 0x00000180040578a4 */ /* 0x000fc6000f8e023f */
[----:B------:R-:W-:Y:S01]  /*01b0*/  UMOV UR4, URZ ;  /* 0x0000003f00047c82 */ /* 0x000fe20008000000 */
[----:B------:R-:W-:-:S04]  /*01c0*/  UIADD3 UR24, UP0, UR5, UR28, URZ ;  /* 0x0000001c05187290 */ /* 0x000fc8000ff1e03f */
[----:B------:R-:W-:Y:S01]  /*01d0*/  ULEA.HI.X.SX32 UR25, UR5, UR29, 0x1, UP0 ;  /* 0x0000001d05197291 */ /* 0x000fe200080f0e3f */
[----:B---3--:R-:W-:Y:S11]  /*01e0*/  @P2 BRA `(.L_x_1) ;  /* 0x0000000000182947 */ /* 0x008ff60003800000 */
[----:B------:R-:W1:Y:S01]  /*01f0*/  LDS R3, [UR16+0x8] ;  /* 0x00000810ff037984 */ /* 0x000e620008000800 */
[----:B------:R-:W2:Y:S01]  /*0200*/  LDC.64 R8, c[0x0][0x210] ;  /* 0x00008400ff087b82 */ /* 0x000ea20000000a00 */
[----:B------:R-:W-:Y:S02]  /*0210*/  IMAD.MOV.U32 R4, RZ, RZ, 0x70 ;  /* 0x00000070ff047424 */ /* 0x000fe400078e00ff */
[----:B--2---:R2:W-:Y:S03]  /*0220*/  STS.64 [UR16], R8 ;  /* 0x00000008ff007988 */ /* 0x0045e60008000a10 */
[----:B-1----:R-:W-:-:S05]  /*0230*/  LOP3.LUT R3, R3, 0x10, R4, 0xd8, !PT ;  /* 0x0000001003037812 */ /* 0x002fca00078ed804 */
[----:B------:R2:W-:Y:S02]  /*0240*/  STS [UR16+0x8], R3 ;  /* 0x00000803ff007988 */ /* 0x0005e40008000810 */
.L_x_1:
[----:B------:R-:W-:Y:S05]  /*0250*/  BSYNC B0 ;  /* 0x0000000000007941 */ /* 0x000fea0003800000 */
.L_x_0:
[----:B------:R-:W-:Y:S04]  /*0260*/  BSSY B0, `(.L_x_2) ;  /* 0x000000a000007945 */ /* 0x000fe80003800000 */
[----:B------:R-:W-:Y:S05]  /*0270*/  @P2 BRA `(.L_x_3) ;  /* 0x0000000000202947 */ /* 0x000fea0003800000 */
[----:B--2---:R-:W1:Y:S01]  /*0280*/  LDS R3, [UR16+0x34] ;  /* 0x00003410ff037984 */ /* 0x004e620008000800 */
[----:B------:R-:W-:Y:S02]  /*0290*/  IMAD.MOV.U32 R4, RZ, RZ, 0x1f000000 ;  /* 0x1f000000ff047424 */ /* 0x000fe400078e00ff */
[----:B------:R-:W-:Y:S01]  /*02a0*/  @!P2 IMAD.MOV.U32 R5, RZ, RZ, 0x3f ;  /* 0x0000003fff05a424 */ /* 0x000fe200078e00ff */
[----:B------:R-:W2:Y:S02]  /*02b0*/  @!P2 LDS R8, [UR16+0x38] ;  /* 0x00003810ff08a984 */ /* 0x000ea40008000800 */
[----:B-1----:R-:W-:Y:S02]  /*02c0*/  LOP3.LUT R3, R3, 0xff000000, R4, 0xb8, !PT ;  /* 0xff00000003037812 */ /* 0x002fe400078eb804 */
[----:B--2---:R-:W-:-:S03]  /*02d0*/  @!P2 LOP3.LUT R4, R8, 0xff, R5, 0xb8, !PT ;  /* 0x000000ff0804a812 */ /* 0x004fc600078eb805 */
[----:B------:R1:W-:Y:S04]  /*02e0*/  STS [UR16+0x34], R3 ;  /* 0x00003403ff007988 */ /* 0x0003e80008000810 */
[----:B------:R1:W-:Y:S02]  /*02f0*/  @!P2 STS [UR16+0x38], R4 ;  /* 0x00003804ff00a988 */ /* 0x0003e40008000810 */
.L_x_3:
[----:B------:R-:W-:Y:S05]  /*0300*/  BSYNC B0 ;  /* 0x0000000000007941 */ /* 0x000fea0003800000 */
.L_x_2:
[----:B------:R-:W-:Y:S04]  /*0310*/  BSSY B0, `(.L_x_4) ;  /* 0x000000e000007945 */ /* 0x000fe80003800000 */
[----:B------:R-:W-:Y:S05]  /*0320*/  @P2 BRA `(.L_x_5) ;  /* 0x0000000000302947 */ /* 0x000fea0003800000 */
[----:B-1----:R-:W1:Y:S01]  /*0330*/  LDS R4, [UR16+0x34] ;  /* 0x00003410ff047984 */ /* 0x002e620008000800 */
[----:B------:R-:W3:Y:S03]  /*0340*/  LDC.64 R12, c[0x0][0x238] ;  /* 0x00008e00ff0c7b82 */ /* 0x000ee60000000a00 */
[----:B--2---:R-:W2:Y:S01]  /*0350*/  LDS R3, [UR16+0x1c] ;  /* 0x00001c10ff037984 */ /* 0x004ea20008000800 */
[C---:B---3--:R-:W-:Y:S01]  /*0360*/  SHF.L.U64.HI R8, R12.reuse, 0x1, R13 ;  /* 0x000000010c087819 */ /* 0x048fe2000001020d */
[----:B------:R-:W-:-:S03]  /*0370*/  IMAD.SHL.U32 R5, R12, 0x2, RZ ;  /* 0x000000020c057824 */ /* 0x000fc600078e00ff */
[--C-:B------:R-:W-:Y:S02]  /*0380*/  SHF.R.U32.HI R12, RZ, 0x4, R8.reuse ;  /* 0x00000004ff0c7819 */ /* 0x100fe40000011608 */
[----:B------:R-:W-:-:S05]  /*0390*/  SHF.R.U64 R5, R5, 0x4, R8 ;  /* 0x0000000405057819 */ /* 0x000fca0000001208 */
[----:B------:R3:W-:Y:S01]  /*03a0*/  STS [UR16+0xc], R5 ;  /* 0x00000c05ff007988 */ /* 0x0007e20008000810 */
[----:B-1----:R-:W-:Y:S02]  /*03b0*/  LOP3.LUT R4, R4, 0x7, RZ, 0xb8, !PT ;  /* 0x0000000704047812 */ /* 0x002fe400078eb8ff */
[----:B--2---:R-:W-:-:S03]  /*03c0*/  LOP3.LUT R3, R3, 0xf, R12, 0xb8, !PT ;  /* 0x0000000f03037812 */ /* 0x004fc600078eb80c */
[----:B------:R3:W-:Y:S04]  /*03d0*/  STS [UR16+0x34], R4 ;  /* 0x00003404ff007988 */ /* 0x0007e80008000810 */
[----:B------:R3:W-:Y:S02]  /*03e0*/  STS [UR16+0x1c], R3 ;  /* 0x00001c03ff007988 */ /* 0x0007e40008000810 */
.L_x_5:
[----:B------:R-:W-:Y:S05]  /*03f0*/  BSYNC B0 ;  /* 0x0000000000007941 */ /* 0x000fea0003800000 */
.L_x_4:
[----:B------:R-:W-:Y:S04]  /*0400*/  BSSY B1, `(.L_x_6) ;  /* 0x000001a000017945 */ /* 0x000fe80003800000 */
[----:B------:R-:W-:Y:S04]  /*0410*/  BSSY B0, `(.L_x_7) ;  /* 0x0000015000007945 */ /* 0x000fe80003800000 */
[----:B------:R-:W-:Y:S05]  /*0420*/  @P2 BRA `(.L_x_8) ;  /* 0x0000000000202947 */ /* 0x000fea0003800000 */
[----:B-123--:R-:W1:Y:S02]  /*0430*/  LDS R3, [UR16+0x34] ;  /* 0x00003410ff037984 */ /* 0x00ee640008000800 */
[----:B-1----:R-:W-:-:S05]  /*0440*/  LOP3.LUT R3, R3, 0x38, RZ, 0xb8, !PT ;  /* 0x0000003803037812 */ /* 0x002fca00078eb8ff */
[----:B------:R1:W-:Y:S01]  /*0450*/  STS [UR16+0x34], R3 ;  /* 0x00003403ff007988 */ /* 0x0003e20008000810 */
[----:B------:R-:W-:Y:S05]  /*0460*/  @P2 BRA `(.L_x_9) ;  /* 0x0000000000202947 */ /* 0x000fea0003800000 */
[----:B-1----:R-:W1:Y:S01]  /*0470*/  LDS R3, [UR16+0x8] ;  /* 0x00000810ff037984 */ /* 0x002e620008000800 */
[----:B------:R-:W-:-:S05]  /*0480*/  IMAD.MOV.U32 R4, RZ, RZ, 0x780 ;  /* 0x00000780ff047424 */ /* 0x000fca00078e00ff */
[----:B-1----:R-:W-:-:S05]  /*0490*/  LOP3.LUT R3, R3, 0x300, R4, 0xd8, !PT ;  /* 0x0000030003037812 */ /* 0x002fca00078ed804 */
[----:B------:R4:W-:Y:S02]  /*04a0*/  STS [UR16+0x8], R3 ;  /* 0x00000803ff007988 */ /* 0x0009e40008000810 */
.L_x_8:
[----:B------:R-:W-:Y:S05]  /*04b0*/  @P2 BRA `(.L_x_10) ;  /* 0x0000000000282947 */ /* 0x000fea0003800000 */
[----:B-1234-:R-:W1:Y:S02]  /*04c0*/  LDS R3, [UR16+0x8] ;  /* 0x00000810ff037984 */ /* 0x01ee640008000800 */
[----:B-1----:R-:W-:-:S05]  /*04d0*/  LOP3.LUT R3, R3, 0x1800, RZ, 0xb8, !PT ;  /* 0x0000180003037812 */ /* 0x002fca00078eb8ff */
[----:B------:R2:W-:Y:S02]  /*04e0*/  STS [UR16+0x8], R3 ;  /* 0x00000803ff007988 */ /* 0x0005e40008000810 */
.L_x_9:
[----:B------:R-:W-:Y:S05]  /*04f0*/  @P2 BREAK B0 ;  /* 0x0000000000002942 */ /* 0x000fea0003800000 */
[----:B------:R-:W-:Y:S05]  /*0500*/  @P2 BRA `(.L_x_11) ;  /* 0x0000000000242947 */ /* 0x000fea0003800000 */
[----:B------:R-:W3:Y:S01]  /*0510*/  LDS R4, [UR16+0x8] ;  /* 0x00000810ff047984 */ /* 0x000ee20008000800 */
[----:B-12---:R-:W-:-:S05]  /*0520*/  IMAD.MOV.U32 R3, RZ, RZ, 0x6000 ;  /* 0x00006000ff037424 */ /* 0x006fca00078e00ff */
[----:B---3--:R-:W-:-:S04]  /*0530*/  LOP3.LUT R3, R4, 0x4000, R3, 0xd8, !PT ;  /* 0x0000400004037812 */ /* 0x008fc800078ed803 */
[----:B------:R-:W-:-:S05]  /*0540*/  LOP3.LUT R3, R3, 0x400000, RZ, 0xb8, !PT ;  /* 0x0040000003037812 */ /* 0x000fca00078eb8ff */
[----:B------:R5:W-:Y:S02]  /*0550*/  STS [UR16+0x8], R3 ;  /* 0x00000803ff007988 */ /* 0x000be40008000810 */
.L_x_10:
[----:B------:R-:W-:Y:S05]  /*0560*/  BSYNC B0 ;  /* 0x0000000000007941 */ /* 0x000fea0003800000 */
.L_x_7:
[----:B-12345:R-:W1:Y:S02]  /*0570*/  @!P2 LDS R3, [UR16+0x8] ;  /* 0x00000810ff03a984 */ /* 0x03ee640008000800 */
[----:B-1----:R-:W-:-:S05]  /*0580*/  @!P2 LOP3.LUT R3, R3, 0x8000, RZ, 0xb8, !PT ;  /* 0x000080000303a812 */ /* 0x002fca00078eb8ff */
[----:B------:R3:W-:Y:S02]  /*0590*/  @!P2 STS [UR16+0x8], R3 ;  /* 0x00000803ff00a988 */ /* 0x0007e40008000810 */
.L_x_11:
[----:B------:R-:W-:Y:S05]  /*05a0*/  BSYNC B1 ;  /* 0x0000000000017941 */ /* 0x000fea0003800000 */
.L_x_6:
[----:B------:R-:W-:Y:S05]  /*05b0*/  WARPSYNC.ALL ;  /* 0x0000000000007948 */ /* 0x000fea0003800000 */
[----:B-123--:R-:W1:Y:S02]  /*05c0*/  LDC R3, c[0x0][0x22c] ;  /* 0x00008b00ff037b82 */ /* 0x00ee640000000800 */
[----:B-1----:R-:W-:Y:S01]  /*05d0*/  VIADD R3, R3, 0xffffffff ;  /* 0xffffffff03037836 */ /* 0x002fe20000000000 */
[----:B------:R-:W-:Y:S06]  /*05e0*/  @P0 BRA `(.L_x_12) ;  /* 0x0000000000280947 */ /* 0x000fec0003800000 */
[----:B------:R-:W1:Y:S01]  /*05f0*/  S2R R4, SR_LANEID ;  /* 0x0000000000047919 */ /* 0x000e620000000000 */
[----:B------:R-:W-:Y:S05]  /*0600*/  WARPSYNC.ALL ;  /* 0x0000000000007948 */ /* 0x000fea0003800000 */
[----:B-1----:R-:W-:-:S05]  /*0610*/  IMAD.SHL.U32 R8, R4, 0x4, RZ ;  /* 0x0000000404087824 */ /* 0x002fca00078e00ff */
[----:B------:R-:W1:Y:S01]  /*0620*/  LDS R9, [R8+UR16] ;  /* 0x0000001008097984 */ /* 0x000e620008000800 */
[----:B------:R-:W-:-:S05]  /*0630*/  IADD3 R4, P1, R8, UR24, RZ ;  /* 0x0000001808047c10 */ /* 0x000fca000ff3e0ff */
[----:B------:R-:W-:-:S05]  /*0640*/  IMAD.X R5, RZ, RZ, UR25, P1 ;  /* 0x00000019ff057e24 */ /* 0x000fca00088e06ff */
[----:B-1----:R1:W2:Y:S01]  /*0650*/  ATOMG.E.EXCH.STRONG.GPU PT, RZ, [R4], R9 ;  /* 0x0000000904ff73a8 */ /* 0x0022a200041ee100 */
[----:B------:R-:W-:-:S04]  /*0660*/  DEPBAR {5,4,3,2,1,0} ;  /* 0x0000003f0000791a */ /* 0x000fc80000000000 */
[----:B------:R1:W-:Y:S01]  /*0670*/  UTMACCTL.IV [UR24] ;  /* 0x00000000180079b9 */ /* 0x0003e20008000000 */
[----:B------:R-:W-:Y:S01]  /*0680*/  NOP ;  /* 0x0000000000007918 */ /* 0x000fe20000000000 */
.L_x_12:
[----:B------:R-:W-:Y:S05]  /*0690*/  @P0 BRA `(.L_x_13) ;  /* 0x00000000000c0947 */ /* 0x000fea0003800000 */
[----:B------:R0:W-:Y:S01]  /*06a0*/  UTMACMDFLUSH ;  /* 0x00000000000079b7 */ /* 0x0001e20000000000 */
[----:B------:R-:W-:Y:S05]  /*06b0*/  @P0 BRA `(.L_x_13) ;  /* 0x0000000000040947 */ /* 0x000fea0003800000 */
[----:B------:R-:W-:-:S04]  /*06c0*/  DEPBAR.LE SB0, 0x0 ;  /* 0x000080000000791a */ /* 0x000fc80000000000 */
.L_x_13:
[----:B------:R-:W-:Y:S05]  /*06d0*/  WARPSYNC.ALL ;  /* 0x0000000000007948 */ /* 0x000fea0003800000 */
[----:B--2---:R-:W-:Y:S06]  /*06e0*/  BAR.SYNC.DEFER_BLOCKING 0x0 ;  /* 0x0000000000007b1d */ /* 0x004fec0000010000 */
[----:B------:R-:W-:Y:S02]  /*06f0*/  BSSY B1, `(.L_x_14) ;  /* 0x000000b000017945 */ /* 0x000fe40003800000 */
[----:B------:R-:W-:Y:S06]  /*0700*/  BAR.SYNC.DEFER_BLOCKING 0x0 ;  /* 0x0000000000007b1d */ /* 0x000fec0000010000 */
[----:B------:R2:W-:Y:S01]  /*0710*/  @!P0 STS [R10], RZ ;  /* 0x000000ff0a008388 */ /* 0x0005e20000000800 */
[----:B------:R-:W-:Y:S01]  /*0720*/  NOP ;  /* 0x0000000000007918 */ /* 0x000fe20000000000 */
[----:B------:R-:W-:Y:S05]  /*0730*/  @P2 BRA `(.L_x_15) ;  /* 0x0000000000182947 */ /* 0x000fea0003800000 */
[----:B-1----:R-:W1:Y:S01]  /*0740*/  LDS R4, [UR16+0x8] ;  /* 0x00000810ff047984 */ /* 0x002e620008000800 */
[----:B------:R-:W3:Y:S01]  /*0750*/  LDC.64 R8, c[0x0][0x218] ;  /* 0x00008600ff087b82 */ /* 0x000ee20000000a00 */
[----:B------:R-:W-:Y:S02]  /*0760*/  IMAD.MOV.U32 R5, RZ, RZ, 0x70 ;  /* 0x00000070ff057424 */ /* 0x000fe400078e00ff */
[----:B---3--:R3:W-:Y:S03]  /*0770*/  STS.64 [UR16], R8 ;  /* 0x00000008ff007988 */ /* 0x0087e60008000a10 */
[----:B-1----:R-:W-:-:S05]  /*0780*/  LOP3.LUT R4, R4, 0x10, R5, 0xd8, !PT ;  /* 0x0000001004047812 */ /* 0x002fca00078ed805 */
[----:B------:R3:W-:Y:S02]  /*0790*/  STS [UR16+0x8], R4 ;  /* 0x00000804ff007988 */ /* 0x0007e40008000810 */
.L_x_15:
[----:B-1----:R-:W-:Y:S05]  /*07a0*/  BSYNC B1 ;  /* 0x0000000000017941 */ /* 0x002fea0003800000 */
.L_x_14:
[----:B------:R-:W-:Y:S04]  /*07b0*/  BSSY B1, `(.L_x_16) ;  /* 0x000000a000017945 */ /* 0x000fe80003800000 */
[----:B------:R-:W-:Y:S05]  /*07c0*/  @P2 BRA `(.L_x_17) ;  /* 0x0000000000202947 */ /* 0x000fea0003800000 */
[----:B---3--:R-:W1:Y:S01]  /*07d0*/  LDS R4, [UR16+0x34] ;  /* 0x00003410ff047984 */ /* 0x008e620008000800 */
[----:B------:R-:W-:Y:S02]  /*07e0*/  IMAD.MOV.U32 R5, RZ, RZ, 0x3f000000 ;  /* 0x3f000000ff057424 */ /* 0x000fe400078e00ff */
[----:B------:R-:W-:Y:S01]  /*07f0*/  @!P2 IMAD.MOV.U32 R8, RZ, RZ, 0x1f ;  /* 0x0000001fff08a424 */ /* 0x000fe200078e00ff */
[----:B------:R-:W3:Y:S02]  /*0800*/  @!P2 LDS R9, [UR16+0x38] ;  /* 0x00003810ff09a984 */ /* 0x000ee40008000800 */
[----:B-1----:R-:W-:Y:S02]  /*0810*/  LOP3.LUT R4, R4, 0xff000000, R5, 0xb8, !PT ;  /* 0xff00000004047812 */ /* 0x002fe400078eb805 */
[----:B---3--:R-:W-:-:S03]  /*0820*/  @!P2 LOP3.LUT R5, R9, 0xff, R8, 0xb8, !PT ;  /* 0x000000ff0905a812 */ /* 0x008fc600078eb808 */
[----:B------:R1:W-:Y:S04]  /*0830*/  STS [UR16+0x34], R4 ;  /* 0x00003404ff007988 */ /* 0x0003e80008000810 */
[----:B------:R1:W-:Y:S02]  /*0840*/  @!P2 STS [UR16+0x38], R5 ;  /* 0x00003805ff00a988 */ /* 0x0003e40008000810 */
.L_x_17:
[----:B------:R-:W-:Y:S05]  /*0850*/  BSYNC B1 ;  /* 0x0000000000017941 */ /* 0x000fea0003800000 */
.L_x_16:
[----:B------:R-:W-:Y:S04]  /*0860*/  BSSY B1, `(.L_x_18) ;  /* 0x0000004000017945 */ /* 0x000fe80003800000 */
[----:B------:R-:W-:Y:S05]  /*0870*/  @P2 BRA `(.L_x_19) ;  /* 0x0000000000082947 */ /* 0x000fea0003800000 */
[----:B------:R4:W-:Y:S04]  /*0880*/  STS [UR16+0x24], R11 ;  /* 0x0000240bff007988 */ /* 0x0009e80008000810 */
[----:B------:R4:W-:Y:S02]  /*0890*/  STS [UR16+0x20], R3 ;  /* 0x00002003ff007988 */ /* 0x0009e40008000810 */
.L_x_19:
[----:B------:R-:W-:Y:S05]  /*08a0*/  BSYNC B1 ;  /* 0x0000000000017941 */ /* 0x000fea0003800000 */
.L_x_18:
[----:B------:R-:W-:Y:S04]  /*08b0*/  BSSY B1, `(.L_x_20) ;  /* 0x000000e000017945 */ /* 0x000fe80003800000 */
[----:B------:R-:W-:Y:S05]  /*08c0*/  @P2 BRA `(.L_x_21) ;  /* 0x0000000000302947 */ /* 0x000fea0003800000 */
[----:B-1----:R-:W1:Y:S01]  /*08d0*/  LDS R5, [UR16+0x34] ;  /* 0x00003410ff057984 */ /* 0x002e620008000800 */
[----:B---3--:R-:W3:Y:S03]  /*08e0*/  LDC.64 R8, c[0x0][0x240] ;  /* 0x00009000ff087b82 */ /* 0x008ee60000000a00 */
[----:B------:R-:W5:Y:S01]  /*08f0*/  LDS R4, [UR16+0x1c] ;  /* 0x00001c10ff047984 */ /* 0x000f620008000800 */
[C---:B---3--:R-:W-:Y:S01]  /*0900*/  SHF.L.U64.HI R9, R8.reuse, 0x1, R9 ;  /* 0x0000000108097819 */ /* 0x048fe20000010209 */
[----:B------:R-:W-:-:S03]  /*0910*/  IMAD.SHL.U32 R8, R8, 0x2, RZ ;  /* 0x0000000208087824 */ /* 0x000fc600078e00ff */
[--C-:B----4-:R-:W-:Y:S02]  /*0920*/  SHF.R.U32.HI R11, RZ, 0x4, R9.reuse ;  /* 0x00000004ff0b7819 */ /* 0x110fe40000011609 */
[----:B------:R-:W-:-:S05]  /*0930*/  SHF.R.U64 R8, R8, 0x4, R9 ;  /* 0x0000000408087819 */ /* 0x000fca0000001209 */
[----:B------:R3:W-:Y:S01]  /*0940*/  STS [UR16+0xc], R8 ;  /* 0x00000c08ff007988 */ /* 0x0007e20008000810 */
[----:B-1----:R-:W-:Y:S02]  /*0950*/  LOP3.LUT R5, R5, 0x7, RZ, 0xb8, !PT ;  /* 0x0000000705057812 */ /* 0x002fe400078eb8ff */
[----:B-----5:R-:W-:-:S03]  /*0960*/  LOP3.LUT R4, R4, 0xf, R11, 0xb8, !PT ;  /* 0x0000000f04047812 */ /* 0x020fc600078eb80b */
[----:B------:R3:W-:Y:S04]  /*0970*/  STS [UR16+0x34], R5 ;  /* 0x00003405ff007988 */ /* 0x0007e80008000810 */
[----:B------:R3:W-:Y:S02]  /*0980*/  STS [UR16+0x1c], R4 ;  /* 0x00001c04ff007988 */ /* 0x0007e40008000810 */
.L_x_21:
[----:B------:R-:W-:Y:S05]  /*0990*/  BSYNC B1 ;  /* 0x0000000000017941 */ /* 0x000fea0003800000 */
.L_x_20:
[----:B------:R-:W-:Y:S04]  /*09a0*/  BSSY B2, `(.L_x_22) ;  /* 0x000001a000027945 */ /* 0x000fe80003800000 */
[----:B------:R-:W-:Y:S04]  /*09b0*/  BSSY B1, `(.L_x_23) ;  /* 0x0000015000017945 */ /* 0x000fe80003800000 */
[----:B------:R-:W-:Y:S05]  /*09c0*/  @P2 BRA `(.L_x_24) ;  /* 0x0000000000202947 */ /* 0x000fea0003800000 */
[----:B-1-3--:R-:W1:Y:S02]  /*09d0*/  LDS R4, [UR16+0x34] ;  /* 0x00003410ff047984 */ /* 0x00ae640008000800 */
[----:B-1----:R-:W-:-:S05]  /*09e0*/  LOP3.LUT R4, R4, 0x38, RZ, 0xb8, !PT ;  /* 0x0000003804047812 */ /* 0x002fca00078eb8ff */
[----:B------:R1:W-:Y:S01]  /*09f0*/  STS [UR16+0x34], R4 ;  /* 0x00003404ff007988 */ /* 0x0003e20008000810 */
[----:B------:R-:W-:Y:S05]  /*0a00*/  @P2 BRA `(.L_x_25) ;  /* 0x0000000000202947 */ /* 0x000fea0003800000 */
[----:B-1----:R-:W1:Y:S01]  /*0a10*/  LDS R4, [UR16+0x8] ;  /* 0x00000810ff047984 */ /* 0x002e620008000800 */
[----:B------:R-:W-:-:S05]  /*0a20*/  IMAD.MOV.U32 R5, RZ, RZ, 0x780 ;  /* 0x00000780ff057424 */ /* 0x000fca00078e00ff */
[----:B-1----:R-:W-:-:S05]  /*0a30*/  LOP3.LUT R4, R4, 0x300, R5, 0xd8, !PT ;  /* 0x0000030004047812 */ /* 0x002fca00078ed805 */
[----:B------:R5:W-:Y:S02]  /*0a40*/  STS [UR16+0x8], R4 ;  /* 0x00000804ff007988 */ /* 0x000be40008000810 */
.L_x_24:
[----:B------:R-:W-:Y:S05]  /*0a50*/  @P2 BRA `(.L_x_26) ;  /* 0x0000000000282947 */ /* 0x000fea0003800000 */
[----:B-1-3-5:R-:W1:Y:S02]  /*0a60*/  LDS R4, [UR16+0x8] ;  /* 0x00000810ff047984 */ /* 0x02ae640008000800 */
[----:B-1----:R-:W-:-:S05]  /*0a70*/  LOP3.LUT R4, R4, 0x1800, RZ, 0xb8, !PT ;  /* 0x0000180004047812 */ /* 0x002fca00078eb8ff */
[----:B------:R3:W-:Y:S02]  /*0a80*/  STS [UR16+0x8], R4 ;  /* 0x00000804ff007988 */ /* 0x0007e40008000810 */
.L_x_25:
[----:B------:R-:W-:Y:S05]  /*0a90*/  @P2 BREAK B1 ;  /* 0x0000000000012942 */ /* 0x000fea0003800000 */
[----:B------:R-:W-:Y:S05]  /*0aa0*/  @P2 BRA `(.L_x_27) ;  /* 0x0000000000242947 */ /* 0x000fea0003800000 */
[----:B-1-3--:R-:W1:Y:S01]  /*0ab0*/  LDS R4, [UR16+0x8] ;  /* 0x00000810ff047984 */ /* 0x00ae620008000800 */
[----:B------:R-:W-:-:S05]  /*0ac0*/  IMAD.MOV.U32 R5, RZ, RZ, 0x6000 ;  /* 0x00006000ff057424 */ /* 0x000fca00078e00ff */
[----:B-1----:R-:W-:-:S04]  /*0ad0*/  LOP3.LUT R4, R4, 0x6000, R5, 0xd8, !PT ;  /* 0x0000600004047812 */ /* 0x002fc800078ed805 */
[----:B------:R-:W-:-:S05]  /*0ae0*/  LOP3.LUT R4, R4, 0x400000, RZ, 0xb8, !PT ;  /* 0x0040000004047812 */ /* 0x000fca00078eb8ff */
[----:B------:R1:W-:Y:S02]  /*0af0*/  STS [UR16+0x8], R4 ;  /* 0x00000804ff007988 */ /* 0x0003e40008000810 */
.L_x_26:
[----:B------:R-:W-:Y:S05]  /*0b00*/  BSYNC B1 ;  /* 0x0000000000017941 */ /* 0x000fea0003800000 */
.L_x_23:
[----:B-1-3-5:R-:W1:Y:S02]  /*0b10*/  @!P2 LDS R4, [UR16+0x8] ;  /* 0x00000810ff04a984 */ /* 0x02ae640008000800 */
[----:B-1----:R-:W-:-:S05]  /*0b20*/  @!P2 LOP3.LUT R4, R4, 0x8000, RZ, 0xb8, !PT ;  /* 0x000080000404a812 */ /* 0x002fca00078eb8ff */
[----:B------:R5:W-:Y:S02]  /*0b30*/  @!P2 STS [UR16+0x8], R4 ;  /* 0x00000804ff00a988 */ /* 0x000be40008000810 */
.L_x_27:
[----:B------:R-:W-:Y:S05]  /*0b40*/  BSYNC B2 ;  /* 0x0000000000027941 */ /* 0x000fea0003800000 */
.L_x_22:
[----:B------:R-:W-:Y:S05]  /*0b50*/  WARPSYNC.ALL ;  /* 0x0000000000007948 */ /* 0x000fea0003800000 */
[----:B------:R-:W-:-:S04]  /*0b60*/  UIADD3 UR27, UR5, 0x80, URZ ;  /* 0x00000080051b7890 */ /* 0x000fc8000fffe03f */
[----:B------:R-:W-:-:S04]  /*0b70*/  UIADD3 UR26, UP0, UR27, UR28, URZ ;  /* 0x0000001c1b1a7290 */ /* 0x000fc8000ff1e03f */
[----:B------:R-:W-:Y:S01]  /*0b80*/  ULEA.HI.X.SX32 UR27, UR27, UR29, 0x1, UP0 ;  /* 0x0000001d1b1b7291 */ /* 0x000fe200080f0e3f */
[----:B------:R-:W-:Y:S11]  /*0b90*/  @P0 BRA `(.L_x_28) ;  /* 0x0000000000280947 */ /* 0x000ff60003800000 */
[----:B-1-3-5:R-:W1:Y:S01]  /*0ba0*/  S2R R4, SR_LANEID ;  /* 0x0000000000047919 */ /* 0x02ae620000000000 */
[----:B------:R-:W-:Y:S05]  /*0bb0*/  WARPSYNC.ALL ;  /* 0x0000000000007948 */ /* 0x000fea0003800000 */
[----:B-1----:R-:W-:-:S05]  /*0bc0*/  IMAD.SHL.U32 R8, R4, 0x4, RZ ;  /* 0x0000000404087824 */ /* 0x002fca00078e00ff */
[----:B------:R-:W1:Y:S01]  /*0bd0*/  LDS R9, [R8+UR16] ;  /* 0x0000001008097984 */ /* 0x000e620008000800 */
[----:B------:R-:W-:-:S05]  /*0be0*/  IADD3 R4, P1, R8, UR26, RZ ;  /* 0x0000001a08047c10 */ /* 0x000fca000ff3e0ff */
[----:B------:R-:W-:-:S05]  /*0bf0*/  IMAD.X R5, RZ, RZ, UR27, P1 ;  /* 0x0000001bff057e24 */ /* 0x000fca00088e06ff */
[----:B-1----:R1:W3:Y:S01]  /*0c00*/  ATOMG.E.EXCH.STRONG.GPU PT, RZ, [R4], R9 ;  /* 0x0000000904ff73a8 */ /* 0x0022e200041ee100 */
[----:B------:R-:W-:-:S04]  /*0c10*/  DEPBAR {5,4,3,2,1,0} ;  /* 0x0000003f0000791a */ /* 0x000fc80000000000 */
[----:B------:R1:W-:Y:S01]  /*0c20*/  UTMACCTL.IV [UR26] ;  /* 0x000000001a0079b9 */ /* 0x0003e20008000000 */
[----:B------:R-:W-:Y:S01]  /*0c30*/  NOP ;  /* 0x0000000000007918 */ /* 0x000fe20000000000 */
.L_x_28:
[----:B------:R-:W-:Y:S05]  /*0c40*/  @P0 BRA `(.L_x_29) ;  /* 0x00000000000c0947 */ /* 0x000fea0003800000 */
[----:B------:R0:W-:Y:S01]  /*0c50*/  UTMACMDFLUSH ;  /* 0x00000000000079b7 */ /* 0x0001e20000000000 */
[----:B------:R-:W-:Y:S05]  /*0c60*/  @P0 BRA `(.L_x_29) ;  /* 0x0000000000040947 */ /* 0x000fea0003800000 */
[----:B------:R-:W-:-:S04]  /*0c70*/  DEPBAR.LE SB0, 0x0 ;  /* 0x000080000000791a */ /* 0x000fc80000000000 */
.L_x_29:
[----:B------:R-:W-:Y:S05]  /*0c80*/  WARPSYNC.ALL ;  /* 0x0000000000007948 */ /* 0x000fea0003800000 */
[----:B---3--:R-:W-:Y:S06]  /*0c90*/  BAR.SYNC.DEFER_BLOCKING 0x0 ;  /* 0x0000000000007b1d */ /* 0x008fec0000010000 */
[----:B------:R-:W-:Y:S02]  /*0ca0*/  BSSY B2, `(.L_x_30) ;  /* 0x000000b000027945 */ /* 0x000fe40003800000 */
[----:B------:R-:W-:Y:S06]  /*0cb0*/  BAR.SYNC.DEFER_BLOCKING 0x0 ;  /* 0x0000000000007b1d */ /* 0x000fec0000010000 */
[----:B------:R3:W-:Y:S01]  /*0cc0*/  @!P0 STS [R10], RZ ;  /* 0x000000ff0a008388 */ /* 0x0007e20000000800 */
[----:B------:R-:W-:Y:S01]  /*0cd0*/  NOP ;  /* 0x0000000000007918 */ /* 0x000fe20000000000 */
[----:B------:R-:W-:Y:S05]  /*0ce0*/  @P2 BRA `(.L_x_31) ;  /* 0x0000000000182947 */ /* 0x000fea0003800000 */
[----:B-1---5:R-:W1:Y:S01]  /*0cf0*/  LDS R4, [UR16+0x8] ;  /* 0x00000810ff047984 */ /* 0x022e620008000800 */
[----:B------:R-:W5:Y:S01]  /*0d00*/  LDC.64 R8, c[0x0][0x220] ;  /* 0x00008800ff087b82 */ /* 0x000f620000000a00 */
[----:B------:R-:W-:Y:S02]  /*0d10*/  IMAD.MOV.U32 R5, RZ, RZ, 0x70 ;  /* 0x00000070ff057424 */ /* 0x000fe400078e00ff */
[----:B-----5:R5:W-:Y:S03]  /*0d20*/  STS.64 [UR16], R8 ;  /* 0x00000008ff007988 */ /* 0x020be60008000a10 */
[----:B-1----:R-:W-:-:S05]  /*0d30*/  LOP3.LUT R4, R4, 0x10, R5, 0xd8, !PT ;  /* 0x0000001004047812 */ /* 0x002fca00078ed805 */
[----:B------:R5:W-:Y:S02]  /*0d40*/  STS [UR16+0x8], R4 ;  /* 0x00000804ff007988 */ /* 0x000be40008000810 */
.L_x_31:
[----:B-1----:R-:W-:Y:S05]  /*0d50*/  BSYNC B2 ;  /* 0x0000000000027941 */ /* 0x002fea0003800000 */
.L_x_30:
[----:B------:R-:W-:Y:S04]  /*0d60*/  BSSY B3, `(.L_x_32) ;  /* 0x0000011000037945 */ /* 0x000fe80003800000 */
[----:B------:R-:W-:Y:S04]  /*0d70*/  BSSY B2, `(.L_x_33) ;  /* 0x000000e000027945 */ /* 0x000fe80003800000 */
[----:B------:R-:W-:Y:S05]  /*0d80*/  @P2 BRA `(.L_x_34) ;  /* 0x0000000000242947 */ /* 0x000fea0003800000 */
[----:B-----5:R-:W1:Y:S01]  /*0d90*/  LDS R4, [UR16+0x34] ;  /* 0x00003410ff047984 */ /* 0x020e620008000800 */
[----:B------:R-:W-:-:S05]  /*0da0*/  IMAD.MOV.U32 R5, RZ, RZ, 0x3f000000 ;  /* 0x3f000000ff057424 */ /* 0x000fca00078e00ff */
[----:B-1----:R-:W-:-:S05]  /*0db0*/  LOP3.LUT R4, R4, 0xff000000, R5, 0xb8, !PT ;  /* 0xff00000004047812 */ /* 0x002fca00078eb805 */
[----:B------:R1:W-:Y:S01]  /*0dc0*/  STS [UR16+0x34], R4 ;  /* 0x00003404ff007988 */ /* 0x0003e20008000810 */
[----:B------:R-:W-:Y:S05]  /*0dd0*/  @P2 BRA `(.L_x_35) ;  /* 0x00000000001c2947 */ /* 0x000fea0003800000 */
[----:B-1----:R-:W1:Y:S01]  /*0de0*/  LDS R4, [UR16+0x38] ;  /* 0x00003810ff047984 */ /* 0x002e620008000800 */
[----:B------:R-:W-:-:S05]  /*0df0*/  IMAD.MOV.U32 R5, RZ, RZ, 0x3f ;  /* 0x0000003fff057424 */ /* 0x000fca00078e00ff */
[----:B-1----:R-:W-:-:S05]  /*0e00*/  LOP3.LUT R4, R4, 0xff, R5, 0xb8, !PT ;  /* 0x000000ff04047812 */ /* 0x002fca00078eb805 */
[----:B------:R1:W-:Y:S02]  /*0e10*/  STS [UR16+0x38], R4 ;  /* 0x00003804ff007988 */ /* 0x0003e40008000810 */
.L_x_34:
[----:B------:R-:W-:Y:S05]  /*0e20*/  @P2 BREAK B2 ;  /* 0x0000000000022942 */ /* 0x000fea0003800000 */
[----:B------:R-:W-:Y:S05]  /*0e30*/  @P2 BRA `(.L_x_36) ;  /* 0x00000000000c2947 */ /* 0x000fea0003800000 */
[----:B------:R1:W-:Y:S02]  /*0e40*/  STS [UR16+0x20], R3 ;  /* 0x00002003ff007988 */ /* 0x0003e40008000810 */
.L_x_35:
[----:B------:R-:W-:Y:S05]  /*0e50*/  BSYNC B2 ;  /* 0x0000000000027941 */ /* 0x000fea0003800000 */
.L_x_33:
[----:B------:R1:W-:Y:S02]  /*0e60*/  @!P2 STS [UR16+0x24], R2 ;  /* 0x00002402ff00a988 */ /* 0x0003e40008000810 */
.L_x_36:
[----:B------:R-:W-:Y:S05]  /*0e70*/  BSYNC B3 ;  /* 0x0000000000037941 */ /* 0x000fea0003800000 */
.L_x_32:
[----:B------:R-:W-:Y:S05]  /*0e80*/  WARPSYNC.ALL ;  /* 0x0000000000007948 */ /* 0x000fea0003800000 */
[----:B------:R-:W-:Y:S04]  /*0e90*/  BSSY B3, `(.L_x_37) ;  /* 0x000000e000037945 */ /* 0x000fe80003800000 */
[----:B------:R-:W-:Y:S05]  /*0ea0*/  @P2 BRA `(.L_x_38) ;  /* 0x0000000000302947 */ /* 0x000fea0003800000 */
[----:B-1--4-:R-:W1:Y:S01]  /*0eb0*/  LDS R3, [UR16+0x34] ;  /* 0x00003410ff037984 */ /* 0x012e620008000800 */
[----:B-----5:R-:W4:Y:S03]  /*0ec0*/  LDC.64 R4, c[0x0][0x248] ;  /* 0x00009200ff047b82 */ /* 0x020f260000000a00 */
[----:B------:R-:W5:Y:S01]  /*0ed0*/  LDS R2, [UR16+0x1c] ;  /* 0x00001c10ff027984 */ /* 0x000f620008000800 */
[C---:B----4-:R-:W-:Y:S01]  /*0ee0*/  SHF.L.U64.HI R5, R4.reuse, 0x1, R5 ;  /* 0x0000000104057819 */ /* 0x050fe20000010205 */
[----:B------:R-:W-:-:S03]  /*0ef0*/  IMAD.SHL.U32 R4, R4, 0x2, RZ ;  /* 0x0000000204047824 */ /* 0x000fc600078e00ff */
[--C-:B------:R-:W-:Y:S02]  /*0f00*/  SHF.R.U32.HI R9, RZ, 0x4, R5.reuse ;  /* 0x00000004ff097819 */ /* 0x100fe40000011605 */
[----:B------:R-:W-:-:S05]  /*0f10*/  SHF.R.U64 R4, R4, 0x4, R5 ;  /* 0x0000000404047819 */ /* 0x000fca0000001205 */
[----:B------:R4:W-:Y:S01]  /*0f20*/  STS [UR16+0xc], R4 ;  /* 0x00000c04ff007988 */ /* 0x0009e20008000810 */
[----:B-1----:R-:W-:Y:S02]  /*0f30*/  LOP3.LUT R3, R3, 0x7, RZ, 0xb8, !PT ;  /* 0x0000000703037812 */ /* 0x002fe400078eb8ff */
[----:B-----5:R-:W-:-:S03]  /*0f40*/  LOP3.LUT R2, R2, 0xf, R9, 0xb8, !PT ;  /* 0x0000000f02027812 */ /* 0x020fc600078eb809 */
[----:B------:R4:W-:Y:S04]  /*0f50*/  STS [UR16+0x34], R3 ;  /* 0x00003403ff007988 */ /* 0x0009e80008000810 */
[----:B------:R4:W-:Y:S02]  /*0f60*/  STS [UR16+0x1c], R2 ;  /* 0x00001c02ff007988 */ /* 0x0009e40008000810 */
.L_x_38:
[----:B------:R-:W-:Y:S05]  /*0f70*/  BSYNC B3 ;  /* 0x0000000000037941 */ /* 0x000fea0003800000 */
.L_x_37:
[----:B------:R-:W-:Y:S04]  /*0f80*/  BSSY B3, `(.L_x_39) ;  /* 0x000001a000037945 */ /* 0x000fe80003800000 */
[----:B------:R-:W-:Y:S04]  /*0f90*/  BSSY B4, `(.L_x_40) ;  /* 0x0000015000047945 */ /* 0x000fe80003800000 */
[----:B------:R-:W-:Y:S05]  /*0fa0*/  @P2 BRA `(.L_x_41) ;  /* 0x0000000000202947 */ /* 0x000fea0003800000 */
[----:B-1--4-:R-:W1:Y:S02]  /*0fb0*/  LDS R2, [UR16+0x34] ;  /* 0x00003410ff027984 */ /* 0x012e640008000800 */
[----:B-1----:R-:W-:-:S05]  /*0fc0*/  LOP3.LUT R2, R2, 0x38, RZ, 0xb8, !PT ;  /* 0x0000003802027812 */ /* 0x002fca00078eb8ff */
[----:B------:R1:W-:Y:S01]  /*0fd0*/  STS [UR16+0x34], R2 ;  /* 0x00003402ff007988 */ /* 0x0003e20008000810 */
[----:B------:R-:W-:Y:S05]  /*0fe0*/  @P2 BRA `(.L_x_42) ;  /* 0x0000000000202947 */ /* 0x000fea0003800000 */
[----:B-1----:R-:W1:Y:S01]  /*0ff0*/  LDS R2, [UR16+0x8] ;  /* 0x00000810ff027984 */ /* 0x002e620008000800 */
[----:B------:R-:W-:-:S05]  /*1000*/  IMAD.MOV.U32 R3, RZ, RZ, 0x780 ;  /* 0x00000780ff037424 */ /* 0x000fca00078e00ff */
[----:B-1----:R-:W-:-:S05]  /*1010*/  LOP3.LUT R2, R2, 0x300, R3, 0xd8, !PT ;  /* 0x0000030002027812 */ /* 0x002fca00078ed803 */
[----:B------:R1:W-:Y:S02]  /*1020*/  STS [UR16+0x8], R2 ;  /* 0x00000802ff007988 */ /* 0x0003e40008000810 */
.L_x_41:
[----:B------:R-:W-:Y:S05]  /*1030*/  @P2 BRA `(.L_x_43) ;  /* 0x0000000000282947 */ /* 0x000fea0003800000 */
[----:B-1--4-:R-:W1:Y:S02]  /*1040*/  LDS R2, [UR16+0x8] ;  /* 0x00000810ff027984 */ /* 0x012e640008000800 */
[----:B-1----:R-:W-:-:S05]  /*1050*/  LOP3.LUT R2, R2, 0x1800, RZ, 0xb8, !PT ;  /* 0x0000180002027812 */ /* 0x002fca00078eb8ff */
[----:B------:R4:W-:Y:S02]  /*1060*/  STS [UR16+0x8], R2 ;  /* 0x00000802ff007988 */ /* 0x0009e40008000810 */
.L_x_42:
[----:B------:R-:W-:Y:S05]  /*1070*/  @P2 BREAK B4 ;  /* 0x0000000000042942 */ /* 0x000fea0003800000 */
[----:B------:R-:W-:Y:S05]  /*1080*/  @P2 BRA `(.L_x_44) ;  /* 0x0000000000242947 */ /* 0x000fea0003800000 */
[----:B-1--4-:R-:W1:Y:S01]  /*1090*/  LDS R2, [UR16+0x8] ;  /* 0x00000810ff027984 */ /* 0x012e620008000800 */
[----:B------:R-:W-:-:S05]  /*10a0*/  IMAD.MOV.U32 R3, RZ, RZ, 0x6000 ;  /* 0x00006000ff037424 */ /* 0x000fca00078e00ff */
[----:B-1----:R-:W-:-:S04]  /*10b0*/  LOP3.LUT R2, R2, 0x6000, R3, 0xd8, !PT ;  /* 0x0000600002027812 */ /* 0x002fc800078ed803 */
[----:B------:R-:W-:-:S05]  /*10c0*/  LOP3.LUT R2, R2, 0x400000, RZ, 0xb8, !PT ;  /* 0x0040000002027812 */ /* 0x000fca00078eb8ff */
[----:B------:R1:W-:Y:S02]  /*10d0*/  STS [UR16+0x8], R2 ;  /* 0x00000802ff007988 */ /* 0x0003e40008000810 */
.L_x_43:
[----:B------:R-:W-:Y:S05]  /*10e0*/  BSYNC B4 ;  /* 0x0000000000047941 */ /* 0x000fea0003800000 */
.L_x_40:
[----:B-1--4-:R-:W1:Y:S02]  /*10f0*/  @!P2 LDS R2, [UR16+0x8] ;  /* 0x00000810ff02a984 */ /* 0x012e640008000800 */
[----:B-1----:R-:W-:-:S05]  /*1100*/  @!P2 LOP3.LUT R2, R2, 0x8000, RZ, 0xb8, !PT ;  /* 0x000080000202a812 */ /* 0x002fca00078eb8ff */
[----:B------:R1:W-:Y:S02]  /*1110*/  @!P2 STS [UR16+0x8], R2 ;  /* 0x00000802ff00a988 */ /* 0x0003e40008000810 */
.L_x_44:
[----:B------:R-:W-:Y:S05]  /*1120*/  BSYNC B3 ;  /* 0x0000000000037941 */ /* 0x000fea0003800000 */
.L_x_39:
[----:B------:R-:W-:Y:S05]  /*1130*/  WARPSYNC.ALL ;  /* 0x0000000000007948 */ /* 0x000fea0003800000 */
[----:B------:R-:W-:-:S04]  /*1140*/  UIADD3 UR5, UR5, 0x100, URZ ;  /* 0x0000010005057890 */ /* 0x000fc8000fffe03f */
[----:B------:R-:W-:-:S04]  /*1150*/  UIADD3 UR28, UP0, UR5, UR28, URZ ;  /* 0x0000001c051c7290 */ /* 0x000fc8000ff1e03f */
[----:B------:R-:W-:Y:S01]  /*1160*/  ULEA.HI.X.SX32 UR29, UR5, UR29, 0x1, UP0 ;  /* 0x0000001d051d7291 */ /* 0x000fe200080f0e3f */
[----:B------:R-:W-:Y:S11]  /*1170*/  @P0 BRA `(.L_x_45) ;  /* 0x0000000000280947 */ /* 0x000ff60003800000 */
[----:B-1--4-:R-:W5:Y:S01]  /*1180*/  S2R R2, SR_LANEID ;  /* 0x0000000000027919 */ /* 0x012f620000000000 */
[----:B------:R-:W-:Y:S05]  /*1190*/  WARPSYNC.ALL ;  /* 0x0000000000007948 */ /* 0x000fea0003800000 */
[----:B-----5:R-:W-:-:S05]  /*11a0*/  IMAD.SHL.U32 R4, R2, 0x4, RZ ;  /* 0x0000000402047824 */ /* 0x020fca00078e00ff */
[----:B------:R-:W1:Y:S01]  /*11b0*/  LDS R5, [R4+UR16] ;  /* 0x0000001004057984 */ /* 0x000e620008000800 */
[----:B------:R-:W-:-:S05]  /*11c0*/  IADD3 R2, P1, R4, UR28, RZ ;  /* 0x0000001c04027c10 */ /* 0x000fca000ff3e0ff */
[----:B------:R-:W-:-:S05]  /*11d0*/  IMAD.X R3, RZ, RZ, UR29, P1 ;  /* 0x0000001dff037e24 */ /* 0x000fca00088e06ff */
[----:B-1----:R1:W4:Y:S01]  /*11e0*/  ATOMG.E.EXCH.STRONG.GPU PT, RZ, [R2], R5 ;  /* 0x0000000502ff73a8 */ /* 0x00232200041ee100 */
[----:B------:R-:W-:-:S04]  /*11f0*/  DEPBAR {5,4,3,2,1,0} ;  /* 0x0000003f0000791a */ /* 0x000fc80000000000 */
[----:B------:R1:W-:Y:S01]  /*1200*/  UTMACCTL.IV [UR28] ;  /* 0x000000001c0079b9 */ /* 0x0003e20008000000 */
[----:B------:R-:W-:Y:S01]  /*1210*/  NOP ;  /* 0x0000000000007918 */ /* 0x000fe20000000000 */
.L_x_45:
[----:B------:R-:W-:Y:S05]  /*1220*/  @P0 BRA `(.L_x_46) ;  /* 0x00000000000c0947 */ /* 0x000fea0003800000 */
[----:B------:R0:W-:Y:S01]  /*1230*/  UTMACMDFLUSH ;  /* 0x00000000000079b7 */ /* 0x0001e20000000000 */
[----:B------:R-:W-:Y:S05]  /*1240*/  @P0 BRA `(.L_x_46) ;  /* 0x0000000000040947 */ /* 0x000fea0003800000 */
[----:B------:R-:W-:-:S04]  /*1250*/  DEPBAR.LE SB0, 0x0 ;  /* 0x000080000000791a */ /* 0x000fc80000000000 */
.L_x_46:
[----:B------:R-:W-:Y:S05]  /*1260*/  WARPSYNC.ALL ;  /* 0x0000000000007948 */ /* 0x000fea0003800000 */
[----:B----4-:R-:W-:Y:S01]  /*1270*/  BAR.SYNC.DEFER_BLOCKING 0x0 ;  /* 0x0000000000007b1d */ /* 0x010fe20000010000 */
[----:B------:R-:W-:Y:S01]  /*1280*/  ISETP.GE.AND P0, PT, R7, 0x1, PT ;  /* 0x000000010700780c */ /* 0x000fe20003f06270 */
[----:B------:R-:W-:Y:S01]  /*1290*/  USHF.L.U32 UR11, UR32, 0x6, URZ ;  /* 0x00000006200b7899 */ /* 0x000fe2000800063f */
[----:B------:R-:W-:Y:S01]  /*12a0*/  CS2R R24, SRZ ;  /* 0x0000000000187805 */ /* 0x000fe2000001ff00 */
[----:B------:R-:W-:Y:S01]  /*12b0*/  USHF.L.U32 UR14, UR31, 0x6, URZ ;  /* 0x000000061f0e7899 */ /* 0x000fe2000800063f */
[----:B------:R-:W-:Y:S01]  /*12c0*/  CS2R R26, SRZ ;  /* 0x00000000001a7805 */ /* 0x000fe2000001ff00 */
[----:B------:R-:W-:Y:S01]  /*12d0*/  VOTEU.ALL UP0, P2 ;  /* 0x00000000003f7886 */ /* 0x000fe20001000000 */
[----:B------:R-:W-:Y:S01]  /*12e0*/  UMOV UR6, 0x1 ;  /* 0x0000000100067882 */ /* 0x000fe20000000000 */
[----:B------:R-:W-:Y:S01]  /*12f0*/  VOTEU.ALL UP1, P2 ;  /* 0x00000000003f7886 */ /* 0x000fe20001020000 */
[----:B------:R-:W-:-:S02]  /*1300*/  CS2R R28, SRZ ;  /* 0x00000000001c7805 */ /* 0x000fc4000001ff00 */
[----:B------:R-:W-:Y:S01]  /*1310*/  CS2R R30, SRZ ;  /* 0x00000000001e7805 */ /* 0x000fe2000001ff00 */
[----:B------:R-:W-:-:S04]  /*1320*/  @!UP0 UIADD3 UR8, -UR6, 0x100000, URZ ;  /* 0x0010000006088890 */ /* 0x000fc8000fffe13f */
[----:B------:R-:W-:Y:S02]  /*1330*/  @!UP0 USHF.L.U32 UR9, UR8, 0xb, URZ ;  /* 0x0000000b08098899 */ /* 0x000fe4000800063f */
[----:B------:R-:W-:Y:S01]  /*1340*/  @!UP0 USHF.L.U32 UR8, UR8, 0x1, URZ ;  /* 0x0000000108088899 */ /* 0x000fe2000800063f */
[----:B------:R-:W-:Y:S01]  /*1350*/  CS2R R32, SRZ ;  /* 0x0000000000207805 */ /* 0x000fe2000001ff00 */
[----:B------:R-:W-:-:S04]  /*1360*/  @!UP0 UIADD3 UR6, -UR6, 0x100000, URZ ;  /* 0x0010000006068890 */ /* 0x000fc8000fffe13f */
[----:B------:R-:W-:Y:S02]  /*1370*/  @!UP0 USHF.L.U32 UR7, UR6, 0xb, URZ ;  /* 0x0000000b06078899 */ /* 0x000fe4000800063f */
[----:B------:R-:W-:Y:S01]  /*1380*/  @!UP0 USHF.L.U32 UR6, UR6, 0x1, URZ ;  /* 0x0000000106068899 */ /* 0x000fe2000800063f */
[----:B------:R-:W-:Y:S01]  /*1390*/  CS2R R34, SRZ ;  /* 0x0000000000227805 */ /* 0x000fe2000001ff00 */
[----:B------:R-:W-:Y:S01]  /*13a0*/  VOTEU.ALL UP0, P2 ;  /* 0x00000000003f7886 */ /* 0x000fe20001000000 */
[----:B------:R-:W-:Y:S02]  /*13b0*/  CS2R R36, SRZ ;  /* 0x0000000000247805 */ /* 0x000fe4000001ff00 */
[----:B------:R-:W-:Y:S01]  /*13c0*/  CS2R R38, SRZ ;  /* 0x0000000000267805 */ /* 0x000fe2000001ff00 */
[----:B------:R-:W4:Y:S02]  /*13d0*/  FENCE.VIEW.ASYNC.S ;  /* 0x00000000000073c6 */ /* 0x000f240000000000 */
[----:B----4-:R4:W2:Y:S02]  /*13e0*/  @!UP0 SYNCS.EXCH.64 URZ, [UR16+0x4000], UR8 ;  /* 0x00400008103f85b2 */ /* 0x0108a40008000100 */
[----:B--2---:R-:W-:Y:S06]  /*13f0*/  BAR.SYNC.DEFER_BLOCKING 0x0 ;  /* 0x0000000000007b1d */ /* 0x004fec0000010000 */
[----:B------:R4:W2:Y:S01]  /*1400*/  @!UP1 SYNCS.EXCH.64 URZ, [UR16+0x4008], UR6 ;  /* 0x00400806103f95b2 */ /* 0x0008a20008000100 */
[----:B------:R-:W-:Y:S05]  /*1410*/  @!P0 BRA `(.L_x_47) ;  /* 0x0000000400308947 */ /* 0x000fea0003800000 */
[----:B-----5:R-:W5:Y:S01]  /*1420*/  LDC R4, c[0x0][0x230] ;  /* 0x00008c00ff047b82 */ /* 0x020f620000000800 */
[----:B-1----:R-:W-:Y:S02]  /*1430*/  SHF.R.U32.HI R2, RZ, 0x5, R0 ;  /* 0x00000005ff027819 */ /* 0x002fe40000011600 */
[----:B------:R-:W-:Y:S02]  /*1440*/  CS2R R24, SRZ ;  /* 0x0000000000187805 */ /* 0x000fe4000001ff00 */
[----:B------:R-:W-:Y:S02]  /*1450*/  CS2R R26, SRZ ;  /* 0x00000000001a7805 */ /* 0x000fe4000001ff00 */
[----:B------:R-:W-:Y:S02]  /*1460*/  CS2R R28, SRZ ;  /* 0x00000000001c7805 */ /* 0x000fe4000001ff00 */
[----:B------:R-:W-:Y:S02]  /*1470*/  R2UR UR33, R2 ;  /* 0x00000000022172ca */ /* 0x000fe400000e0000 */
[----:B------:R-:W-:-:S02]  /*1480*/  CS2R R30, SRZ ;  /* 0x00000000001e7805 */ /* 0x000fc4000001ff00 */
[----:B------:R-:W-:Y:S02]  /*1490*/  CS2R R32, SRZ ;  /* 0x0000000000207805 */ /* 0x000fe4000001ff00 */
[----:B------:R-:W-:Y:S02]  /*14a0*/  CS2R R34, SRZ ;  /* 0x0000000000227805 */ /* 0x000fe4000001ff00 */
[----:B------:R-:W-:Y:S02]  /*14b0*/  CS2R R36, SRZ ;  /* 0x0000000000247805 */ /* 0x000fe4000001ff00 */
[----:B------:R-:W-:Y:S01]  /*14c0*/  CS2R R38, SRZ ;  /* 0x0000000000267805 */ /* 0x000fe2000001ff00 */
[----:B------:R-:W-:Y:S01]  /*14d0*/  UMOV UR5, URZ ;  /* 0x0000003f00057c82 */ /* 0x000fe20008000000 */
[----:B------:R-:W-:-:S05]  /*14e0*/  UMOV UR10, URZ ;  /* 0x0000003f000a7c82 */ /* 0x000fca0008000000 */
.L_x_49:
[----:B--2---:R-:W-:Y:S01]  /*14f0*/  BAR.SYNC.DEFER_BLOCKING 0x0 ;  /* 0x0000000000007b1d */ /* 0x004fe20000010000 */
[----:B------:R-:W-:Y:S01]  /*1500*/  ULEA UR34, UR5, UR16, 0x3 ;  /* 0x0000001005227291 */ /* 0x000fe2000f8e183f */
[----:B------:R-:W-:Y:S01]  /*1510*/  @!P2 IMAD.MOV.U32 R3, RZ, RZ, 0x2000 ;  /* 0x00002000ff03a424 */ /* 0x000fe200078e00ff */
[----:B------:R-:W-:Y:S01]  /*1520*/  ELECT P1, URZ, PT ;  /* 0x00000000003f782f */ /* 0x000fe20003820000 */
[----:B------:R-:W-:Y:S01]  /*1530*/  IMAD.U32 R2, RZ, RZ, UR4 ;  /* 0x00000004ff027e24 */ /* 0x000fe2000f8e00ff */
[----:B----4-:R-:W-:Y:S02]  /*1540*/  ULEA UR8, UR5, UR16, 0xc ;  /* 0x0000001005087291 */ /* 0x010fe4000f8e603f */
[----:B------:R-:W-:Y:S02]  /*1550*/  ISETP.LT.U32.AND P1, PT, R6, 0x20, P1 ;  /* 0x000000200600780c */ /* 0x000fe40000f21070 */
[----:B------:R-:W-:Y:S02]  /*1560*/  ELECT P0, URZ, PT ;  /* 0x00000000003f782f */ /* 0x000fe40003800000 */
[----:B------:R-:W-:Y:S01]  /*1570*/  SHF.L.U32 R2, R2, 0x1f, RZ ;  /* 0x0000001f02027819 */ /* 0x000fe200000006ff */
[----:B------:R-:W-:Y:S01]  /*1580*/  UIADD3 UR12, UR8, 0x2000, URZ ;  /* 0x00002000080c7890 */ /* 0x000fe2000fffe03f */
[----:B------:R-:W-:Y:S01]  /*1590*/  ISETP.LT.U32.AND P0, PT, R6, 0x20, P0 ;  /* 0x000000200600780c */ /* 0x000fe20000701070 */
[----:B------:R-:W-:Y:S01]  /*15a0*/  UMOV UR15, UR10 ;  /* 0x0000000a000f7c82 */ /* 0x000fe20008000000 */
[----:B------:R-:W-:-:S02]  /*15b0*/  ULOP3.LUT UR17, UR33, 0x4, URZ, 0xc0, !UPT ;  /* 0x0000000421117892 */ /* 0x000fc4000f8ec03f */
[----:B------:R-:W-:Y:S02]  /*15c0*/  USHF.R.U32.HI UR21, URZ, 0x4, UR8 ;  /* 0x000000043f157899 */ /* 0x000fe40008011608 */
[----:B------:R-:W-:Y:S01]  /*15d0*/  ULEA.HI UR20, UR12, UR17, URZ, 0x1c ;  /* 0x000000110c147291 */ /* 0x000fe2000f8fe03f */
[----:B------:R-:W-:Y:S01]  /*15e0*/  VOTEU.ANY UP0, P1 ;  /* 0x00000000003f7886 */ /* 0x000fe20000800100 */
[----:B------:R-:W-:Y:S01]  /*15f0*/  VOTEU.ANY UP2, P1 ;  /* 0x00000000003f7886 */ /* 0x000fe20000840100 */
[----:B------:R-:W-:Y:S01]  /*1600*/  USGXT.U32 UR17, UR21, 0xe ;  /* 0x0000000e1511789a */ /* 0x000fe20008000000 */
[----:B------:R1:W-:Y:S01]  /*1610*/  @!P2 SYNCS.ARRIVE.TRANS64 RZ, [UR34+0x4000], R3 ;  /* 0x00400003ffffa9a7 */ /* 0x0003e20008000022 */
[----:B------:R2:W-:Y:S06]  /*1620*/  MEMBAR.ALL.CTA ;  /* 0x0000000000007992 */ /* 0x0005ec0000008000 */
[----:B--2---:R-:W2:Y:S01]  /*1630*/  FENCE.VIEW.ASYNC.S ;  /* 0x00000000000073c6 */ /* 0x004ea20000000000 */
[----:B------:R-:W-:Y:S01]  /*1640*/  @UP0 UIADD3 UR9, UR34, 0x4000, URZ ;  /* 0x0000400022090890 */ /* 0x000fe2000fffe03f */
[----:B------:R-:W-:Y:S01]  /*1650*/  @UP0 UMOV UR6, UR24 ;  /* 0x0000001800060c82 */ /* 0x000fe20008000000 */
[----:B------:R-:W-:Y:S01]  /*1660*/  @UP0 UMOV UR7, UR25 ;  /* 0x0000001900070c82 */ /* 0x000fe20008000000 */
[----:B--2---:R-:W-:Y:S01]  /*1670*/  VOTEU.ANY UP1, P0 ;  /* 0x00000000003f7886 */ /* 0x004fe20000020100 */
[----:B------:R-:W-:Y:S01]  /*1680*/  VOTEU.ANY UP3, P0 ;  /* 0x00000000003f7886 */ /* 0x000fe20000060100 */
[----:B------:R-:W-:Y:S01]  /*1690*/  ULOP3.LUT UR30, UR20, 0x3fff, URZ, 0xc0, !UPT ;  /* 0x00003fff141e7892 */ /* 0x000fe2000f8ec03f */
[----:B------:R-:W-:-:S02]  /*16a0*/  UMOV UR21, 0x80000020 ;  /* 0x8000002000157882 */ /* 0x000fc40000000000 */
[----:B------:R-:W-:Y:S01]  /*16b0*/  @UP1 UIADD3 UR13, UR34, 0x4000, URZ ;  /* 0x00004000220d1890 */ /* 0x000fe2000fffe03f */
[----:B------:R-:W-:Y:S01]  /*16c0*/  @UP1 UMOV UR18, UR26 ;  /* 0x0000001a00121c82 */ /* 0x000fe20008000000 */
[----:B------:R-:W-:Y:S01]  /*16d0*/  @UP1 UMOV UR19, UR27 ;  /* 0x0000001b00131c82 */ /* 0x000fe20008000000 */
[----:B------:R-:W-:Y:S01]  /*16e0*/  UMOV UR20, UR17 ;  /* 0x0000001100147c82 */ /* 0x000fe20008000000 */
[----:B------:R-:W-:Y:S01]  /*16f0*/  UMOV UR22, UR30 ;  /* 0x0000001e00167c82 */ /* 0x000fe20008000000 */
[----:B------:R-:W-:Y:S01]  /*1700*/  UMOV UR23, 0x40000040 ;  /* 0x4000004000177882 */ /* 0x000fe20000000000 */
[----:B------:R-:W-:Y:S06]  /*1710*/  BAR.SYNC.DEFER_BLOCKING 0x0 ;  /* 0x0000000000007b1d */ /* 0x000fec0000010000 */
[----:B------:R1:W-:Y:S02]  /*1720*/  @UP2 UTMALDG.2D [UR8], [UR6] ;  /* 0x00000008060025b4 */ /* 0x0003e40008008000 */
[----:B------:R-:W-:Y:S06]  /*1730*/  BAR.SYNC.DEFER_BLOCKING 0x0 ;  /* 0x0000000000007b1d */ /* 0x000fec0000010000 */
[----:B------:R1:W-:Y:S02]  /*1740*/  @UP3 UTMALDG.2D [UR12], [UR18] ;  /* 0x0000000c120035b4 */ /* 0x0003e40008008000 */
[----:B------:R-:W-:Y:S06]  /*1750*/  BAR.SYNC.DEFER_BLOCKING 0x0 ;  /* 0x0000000000007b1d */ /* 0x000fec0000010000 */
[----:B------:R-:W2:Y:S02]  /*1760*/  SYNCS.PHASECHK.TRANS64.TRYWAIT P0, [UR34+0x4000], R2 ;  /* 0x00400002ff0075a7 */ /* 0x000ea40008000162 */
[----:B-12---:R-:W-:Y:S05]  /*1770*/  @!P0 BRA `(.L_x_48) ;  /* 0x0000000400088947 */ /* 0x006fea0003800000 */
.L_x_50:
[----:B------:R-:W-:Y:S02]  /*1780*/  WARPGROUP.DEPBAR.LE gsb0, 0x0 ;  /* 0x00008000000079c5 */ /* 0x000fe40000010000 */
[----:B------:R-:W-:Y:S01]  /*1790*/  WARPGROUP.ARRIVE ;  /* 0x00000000000079c5 */ /* 0x000fe20000000000 */
[----:B------:R-:W-:Y:S01]  /*17a0*/  UIADD3 UR10, UR10, 0x20, URZ ;  /* 0x000000200a0a7890 */ /* 0x000fe2000fffe03f */
[----:B------:R-:W-:Y:S01]  /*17b0*/  UMOV UR6, UR17 ;  /* 0x0000001100067c82 */ /* 0x000fe20008000000 */
[----:B------:R-:W-:Y:S01]  /*17c0*/  UMOV UR7, URZ ;  /* 0x0000003f00077c82 */ /* 0x000fe20008000000 */
[----:B------:R-:W-:Y:S02]  /*17d0*/  UIADD3 UR5, UR5, 0x1, URZ ;  /* 0x0000000105057890 */ /* 0x000fe4000fffe03f */
[----:B------:R-:W-:Y:S01]  /*17e0*/  HGMMA.64x32x16.F32 R24, gdesc[UR20].tnspB, R24 ;  /* 0x40600000141879f0 */ /* 0x000fe20008700818 */
[----:B------:R-:W-:Y:S01]  /*17f0*/  UMOV UR20, 0xfffffffe ;  /* 0xfffffffe00147882 */ /* 0x000fe20000000000 */
[----:B------:R-:W-:Y:S01]  /*1800*/  UMOV UR21, 0x7fffffdf ;  /* 0x7fffffdf00157882 */ /* 0x000fe20000000000 */
[----:B-----5:R-:W-:Y:S01]  /*1810*/  ISETP.LE.AND P0, PT, R4, UR10, PT ;  /* 0x0000000a04007c0c */ /* 0x020fe2000bf03270 */
[----:B------:R-:W-:Y:S01]  /*1820*/  UIADD3.64 UR20, UR6, -UR20, URZ ;  /* 0x8000001406147297 */ /* 0x000fe2000fffe03f */
[----:B------:R-:W-:Y:S01]  /*1830*/  UMOV UR22, 0x80 ;  /* 0x0000008000167882 */ /* 0x000fe20000000000 */
[----:B------:R-:W-:Y:S01]  /*1840*/  UMOV UR23, 0x40000040 ;  /* 0x4000004000177882 */ /* 0x000fe20000000000 */
[----:B------:R-:W-:Y:S01]  /*1850*/  UMOV UR6, UR30 ;  /* 0x0000001e00067c82 */ /* 0x000fe20008000000 */
[----:B------:R-:W-:Y:S01]  /*1860*/  UMOV UR7, URZ ;  /* 0x0000003f00077c82 */ /* 0x000fe20008000000 */
[----:B------:R-:W-:-:S02]  /*1870*/  UISETP.NE.U32.AND UP0, UPT, UR5, 0x2, UPT ;  /* 0x000000020500788c */ /* 0x000fc4000bf05070 */
[----:B------:R-:W-:Y:S02]  /*1880*/  UIADD3.64 UR22, UR6, UR22, URZ ;  /* 0x0000001606167297 */ /* 0x000fe4000fffe03f */
[----:B------:R-:W-:Y:S02]  /*1890*/  USEL UR6, URZ, 0x1, UP0 ;  /* 0x000000013f067887 */ /* 0x000fe40008000000 */
[----:B------:R-:W-:Y:S02]  /*18a0*/  USEL UR5, UR5, URZ, UP0 ;  /* 0x0000003f05057287 */ /* 0x000fe40008000000 */
[----:B------:R-:W-:-:S03]  /*18b0*/  ULOP3.LUT UR4, UR4, UR6, URZ, 0x3c, !UPT ;  /* 0x0000000604047292 */ /* 0x000fc6000f8e3c3f */
[----:B------:R-:W-:Y:S01]  /*18c0*/  HGMMA.64x32x16.F32 R24, gdesc[UR20].tnspB, R24, gsb0 ;  /* 0x40600000141879f0 */ /* 0x000fe20008000818 */
[----:B------:R-:W-:Y:S08]  /*18d0*/  @!P0 BRA `(.L_x_49) ;  /* 0xfffffffc00048947 */ /* 0x000ff0000383ffff */
.L_x_47:
[----:B------:R-:W-:Y:S02]  /*18e0*/  WARPGROUP.DEPBAR.LE gsb0, 0x0 ;  /* 0x00008000000079c5 */ /* 0x000fe40000010000 */
[----:B--2---:R-:W-:Y:S01]  /*18f0*/  BAR.SYNC.DEFER_BLOCKING 0x0 ;  /* 0x0000000000007b1d */ /* 0x004fe20000010000 */
[C---:B-1----:R-:W-:Y:S01]  /*1900*/  IMAD.SHL.U32 R2, R0.reuse, 0x40, RZ ;  /* 0x0000004000027824 */ /* 0x042fe200078e00ff */
[----:B-----5:R-:W-:Y:S01]  /*1910*/  SHF.R.U32.HI R4, RZ, 0x1, R0 ;  /* 0x00000001ff047819 */ /* 0x020fe20000011600 */
[----:B------:R-:W-:Y:S01]  /*1920*/  IMAD.SHL.U32 R3, R0, 0x10, RZ ;  /* 0x0000001000037824 */ /* 0x000fe200078e00ff */
[----:B------:R-:W-:Y:S02]  /*1930*/  F2FP.F16.F32.PACK_AB R24, R25, R24 ;  /* 0x000000181918723e */ /* 0x000fe400000000ff */
[----:B------:R-:W-:Y:S02]  /*1940*/  ELECT P0, URZ, PT ;  /* 0x00000000003f782f */ /* 0x000fe40003800000 */
[----:B------:R-:W-:Y:S01]  /*1950*/  LOP3.LUT R2, R2, 0x1800, RZ, 0xc0, !PT ;  /* 0x0000180002027812 */ /* 0x000fe200078ec0ff */
[----:B------:R-:W-:Y:S01]  /*1960*/  UMOV UR17, UR14 ;  /* 0x0000000e00117c82 */ /* 0x000fe20008000000 */
[----:B------:R-:W-:Y:S01]  /*1970*/  LOP3.LUT R5, R4, 0x40, RZ, 0xc0, !PT ;  /* 0x0000004004057812 */ /* 0x000fe200078ec0ff */
[----:B------:R-:W-:Y:S01]  /*1980*/  UMOV UR18, UR11 ;  /* 0x0000000b00127c82 */ /* 0x000fe20008000000 */
[----:B------:R-:W-:-:S02]  /*1990*/  LOP3.LUT R2, R2, 0x70, R3, 0xf8, !PT ;  /* 0x0000007002027812 */ /* 0x000fc400078ef803 */
[----:B------:R-:W-:Y:S01]  /*19a0*/  LOP3.LUT R5, R5, 0x10, R0, 0xf8, !PT ;  /* 0x0000001005057812 */ /* 0x000fe200078ef800 */
[----:B------:R-:W-:Y:S01]  /*19b0*/  IMAD.SHL.U32 R0, R0, 0x80, RZ ;  /* 0x0000008000007824 */ /* 0x000fe200078e00ff */
[----:B------:R-:W-:Y:S02]  /*19c0*/  F2FP.F16.F32.PACK_AB R25, R27, R26 ;  /* 0x0000001a1b19723e */ /* 0x000fe400000000ff */
[----:B------:R-:W-:Y:S02]  /*19d0*/  LOP3.LUT R5, R2, R5, RZ, 0x3c, !PT ;  /* 0x0000000502057212 */ /* 0x000fe400078e3cff */
[----:B------:R-:W-:Y:S02]  /*19e0*/  F2FP.F16.F32.PACK_AB R32, R33, R32 ;  /* 0x000000202120723e */ /* 0x000fe400000000ff */
[----:B------:R-:W-:Y:S02]  /*19f0*/  LOP3.LUT R0, R5, 0x780, R0, 0xf8, !PT ;  /* 0x0000078005007812 */ /* 0x000fe400078ef800 */
[----:B------:R-:W-:Y:S01]  /*1a00*/  F2FP.F16.F32.PACK_AB R26, R29, R28 ;  /* 0x0000001c1d1a723e */ /* 0x000fe200000000ff */
[----:B------:R-:W1:Y:S02]  /*1a10*/  @!P2 SYNCS.CCTL.IV [UR16+0x4000] ;  /* 0x00400000ff00a9b1 */ /* 0x000e640008000010 */
[----:B-1----:R-:W-:Y:S01]  /*1a20*/  BAR.SYNC.DEFER_BLOCKING 0x0 ;  /* 0x0000000000007b1d */ /* 0x002fe20000010000 */
[C---:B------:R-:W-:Y:S01]  /*1a30*/  LOP3.LUT R2, R0.reuse, 0x20, RZ, 0x3c, !PT ;  /* 0x0000002000027812 */ /* 0x040fe200078e3cff */
[----:B------:R-:W-:Y:S01]  /*1a40*/  VIADD R0, R0, UR16 ;  /* 0x0000001000007c36 */ /* 0x000fe20008000000 */
[----:B------:R-:W-:-:S02]  /*1a50*/  F2FP.F16.F32.PACK_AB R27, R31, R30 ;  /* 0x0000001e1f1b723e */ /* 0x000fc400000000ff */
[----:B------:R-:W-:Y:S01]  /*1a60*/  F2FP.F16.F32.PACK_AB R33, R35, R34 ;  /* 0x000000222321723e */ /* 0x000fe200000000ff */
[----:B------:R-:W-:Y:S01]  /*1a70*/  VIADD R2, R2, UR16 ;  /* 0x0000001002027c36 */ /* 0x000fe20008000000 */
[----:B------:R-:W-:Y:S02]  /*1a80*/  F2FP.F16.F32.PACK_AB R34, R37, R36 ;  /* 0x000000242522723e */ /* 0x000fe400000000ff */
[----:B------:R-:W-:Y:S02]  /*1a90*/  F2FP.F16.F32.PACK_AB R35, R39, R38 ;  /* 0x000000262723723e */ /* 0x000fe400000000ff */
[----:B------:R-:W-:Y:S01]  /*1aa0*/  ISETP.LT.U32.AND P0, PT, R6, 0x20, P0 ;  /* 0x000000200600780c */ /* 0x000fe20000701070 */
[----:B------:R-:W1:Y:S02]  /*1ab0*/  @!P2 SYNCS.CCTL.IV [UR16+0x4008] ;  /* 0x00400800ff00a9b1 */ /* 0x000e640008000010 */
[----:B-1----:R-:W-:Y:S10]  /*1ac0*/  STSM.16.M88.4 [R0], R24 ;  /* 0x0000001800007844 */ /* 0x002ff40000000200 */
[----:B------:R-:W-:Y:S01]  /*1ad0*/  VOTEU.ANY UP0, P0 ;  /* 0x00000000003f7886 */ /* 0x000fe20000000100 */
[----:B------:R-:W-:Y:S01]  /*1ae0*/  VOTEU.ANY UP1, P0 ;  /* 0x00000000003f7886 */ /* 0x000fe20000020100 */
[----:B------:R-:W-:Y:S03]  /*1af0*/  STSM.16.M88.4 [R2], R32 ;  /* 0x0000002002007844 */ /* 0x000fe60000000200 */
[----:B----4-:R-:W-:Y:S01]  /*1b00*/  @UP0 UMOV UR6, UR28 ;  /* 0x0000001c00060c82 */ /* 0x010fe20008000000 */
[----:B------:R-:W-:Y:S01]  /*1b10*/  @UP0 UMOV UR7, UR29 ;  /* 0x0000001d00070c82 */ /* 0x000fe20008000000 */
[----:B------:R1:W-:Y:S06]  /*1b20*/  MEMBAR.ALL.CTA ;  /* 0x0000000000007992 */ /* 0x0003ec0000008000 */
[----:B-1----:R-:W1:Y:S02]  /*1b30*/  FENCE.VIEW.ASYNC.S ;  /* 0x00000000000073c6 */ /* 0x002e640000000000 */
[----:B-1----:R-:W-:Y:S06]  /*1b40*/  BAR.SYNC.DEFER_BLOCKING 0x0 ;  /* 0x0000000000007b1d */ /* 0x002fec0000010000 */
[----:B------:R1:W-:Y:S01]  /*1b50*/  @UP1 UTMASTG.2D [UR16], [UR6] ;  /* 0x00000010060013b5 */ /* 0x0003e20008008000 */
[----:B------:R0:W-:Y:S01]  /*1b60*/  UTMACMDFLUSH ;  /* 0x00000000000079b7 */ /* 0x0001e20000000000 */
[----:B------:R-:W-:-:S04]  /*1b70*/  DEPBAR.LE SB0, 0x0 ;  /* 0x000080000000791a */ /* 0x000fc80000000000 */
[----:B------:R-:W-:Y:S06]  /*1b80*/  BAR.SYNC.DEFER_BLOCKING 0x0 ;  /* 0x0000000000007b1d */ /* 0x000fec0000010000 */
[----:B-1----:R-:W-:Y:S05]  /*1b90*/  EXIT ;  /* 0x000000000000794d */ /* 0x002fea0003800000 */
.L_x_48:
[----:B------:R-:W1:Y:S02]  /*1ba0*/  SYNCS.PHASECHK.TRANS64.TRYWAIT P0, [UR34+0x4000], R2 ;  /* 0x00400002ff0075a7 */ /* 0x000e640008000162 */
[----:B-1----:R-:W-:Y:S05]  /*1bb0*/  @!P0 BRA `(.L_x_48) ;  /* 0xfffffffc00f88947 */ /* 0x002fea000383ffff */
[----:B------:R-:W-:Y:S05]  /*1bc0*/  BRA `(.L_x_50) ;  /* 0xfffffff800ec7947 */ /* 0x000fea000383ffff */
.L_x_51:
[----:B------:R-:W-:-:S00]  /*1bd0*/  BRA `(.L_x_51) ;  /* 0xfffffffc00fc7947 */ /* 0x000fc0000383ffff */
[----:B------:R-:W-:-:S00]  /*1be0*/  NOP ;  /* 0x0000000000007918 */ /* 0x000fc00000000000 */
        /* <DEDUP_REMOVED lines=9> */
.L_x_52:


//--------------------- .nv.shared.gluon_wgmma    --------------------------
	.section	.nv.shared.gluon_wgmma,"aw",@nobits
	.sectionflags	@""
	.align	16
	.zero		1024


//--------------------- .nv.shared.reserved.0     --------------------------
	.section	.nv.shared.reserved.0,"aw",@nobits
	.weak		__nv_reservedSMEM_offset_0_alias
	.size		__nv_reservedSMEM_offset_0_alias, 0, 0
	.other		__nv_reservedSMEM_offset_0_alias,@"STO_CUDA_RESERVED_SHARED STV_DEFAULT"
__nv_reservedSMEM_offset_0_alias:
	.zero		0


//--------------------- .nv.constant0.gluon_wgmma --------------------------
	.section	.nv.constant0.gluon_wgmma,"a",@progbits
	.sectionflags	@""
	.align	4
.nv.constant0.gluon_wgmma:
	.zero		608


//--------------------- SYMBOLS --------------------------

	.type		.nv.reservedSmem.offset0,@object
	.size		.nv.reservedSmem.offset0,0x4
